// auto-generated by cutlass_sweep.gemm — config: {"arch": "sm_90", "cluster_m": 2, "cluster_n": 1, "dtype": "tf32", "stages": 5, "tile_k": 32, "tile_m": 256, "tile_n": 128}
#include "cutlass/cutlass.h"
#include "cutlass/gemm/collective/collective_builder.hpp"
#include "cutlass/gemm/device/gemm_universal_adapter.h"
#include "cutlass/gemm/kernel/gemm_universal.hpp"
#include "cutlass/epilogue/collective/collective_builder.hpp"

using ElemA = cutlass::tfloat32_t;
using ElemB = cutlass::tfloat32_t;
using ElemCD = cutlass::tfloat32_t;
using Acc  = float;
using TileShape    = cute::Shape<cute::_256, cute::_128, cute::_32>;
using ClusterShape = cute::Shape<cute::_2, cute::_1, cute::_1>;

using CollectiveEpilogue = typename cutlass::epilogue::collective::CollectiveBuilder<
    cutlass::arch::Sm90, cutlass::arch::OpClassTensorOp,
    TileShape, ClusterShape,
    cutlass::epilogue::collective::EpilogueTileAuto,
    Acc, Acc,
    ElemCD, cutlass::layout::RowMajor, 128 / cutlass::sizeof_bits<ElemCD>::value,
    ElemCD, cutlass::layout::RowMajor, 128 / cutlass::sizeof_bits<ElemCD>::value,
    cutlass::epilogue::collective::EpilogueScheduleAuto
  >::CollectiveOp;

using CollectiveMainloop = typename cutlass::gemm::collective::CollectiveBuilder<
    cutlass::arch::Sm90, cutlass::arch::OpClassTensorOp,
    ElemA, cutlass::layout::RowMajor, 128 / cutlass::sizeof_bits<ElemA>::value,
    ElemB, cutlass::layout::ColumnMajor, 128 / cutlass::sizeof_bits<ElemB>::value,
    Acc,
    TileShape, ClusterShape,
    cutlass::gemm::collective::StageCount<5>,
    cutlass::gemm::collective::KernelScheduleAuto
  >::CollectiveOp;

using GemmKernel = cutlass::gemm::kernel::GemmUniversal<
    cute::Shape<int,int,int,int>,
    CollectiveMainloop,
    CollectiveEpilogue
>;
using Gemm = cutlass::gemm::device::GemmUniversalAdapter<GemmKernel>;

// Force the device kernel symbol into the cubin without needing a host main.
auto* _anchor = &cutlass::device_kernel<GemmKernel>;


// ===== COMPILED SASS (sm_90a) =====

	.target	sm_90a

	.elftype	@"ET_EXEC"


//--------------------- .note.nv.tkinfo           --------------------------
	.section	.note.nv.tkinfo,"",@"SHT_NOTE"
	.sectionflags	@"SHF_NOTE_NV_TKINFO"
	.tkinfo
        /*0018*/ 	.word	0x00000002
        /*0030*/ 	.string	""
        /*0030*/ 	.string	"ptxas"
        /*0030*/ 	.string	"Cuda compilation tools, release 13.0, V13.0.88"
        /*0030*/ 	.string	"Build cuda_13.0.r13.0/compiler.36424714_0"
        /*0030*/ 	.string	"-arch sm_90a -m 64 "



//--------------------- .note.nv.cuinfo           --------------------------
	.section	.note.nv.cuinfo,"",@"SHT_NOTE"
	.sectionflags	@"SHF_NOTE_NV_CUINFO"
        /*0018*/ 	.short	0x0002
        /*001a*/ 	.short	0x005a
        /*001c*/ 	.short	0x0082
	.zero		2


//--------------------- .nv.info                  --------------------------
	.section	.nv.info,"",@"SHT_CUDA_INFO"
	.align	4


	//----- nvinfo : EIATTR_REGCOUNT
	.align		4
        /*0000*/ 	.byte	0x04, 0x2f
        /*0002*/ 	.short	(.L_15 - .L_14)
	.align		4
.L_14:
        /*0004*/ 	.word	index@(_ZN7cutlass13device_kernelINS_4gemm6kernel13GemmUniversalIN4cute5tupleIJiiiiEEENS1_10collective13CollectiveMmaINS1_34MainloopSm90TmaGmmaWarpSpecializedILi5ENS5_IJNS4_1CILi2EEENSA_ILi1EEESC_EEENS1_35KernelTmaWarpSpecializedCooperativeEEENS5_IJNSA_ILi256EEENSA_ILi128EEENSA_ILi32EEEEEENS_10tfloat32_tENS5_IJlSC_lEEESK_SL_NS4_8TiledMMAINS4_8MMA_AtomIJNS4_4SM904GMMA30MMA_64x128x8_F32TF32TF32_SS_TNILNSP_7ScaleInE1ELSR_1EEEEEENS4_6LayoutISD_NS5_IJSC_NSA_ILi0EEESV_EEEEENS5_IJNS4_10UnderscoreESY_SY_EEEEENS4_13SM90_TMA_LOADENS4_14ComposedLayoutINS4_7SwizzleILi3ELi4ELi3EEENS4_18smem_ptr_flag_bitsILi32EEENSU_INS5_IJNSA_ILi8EEESI_EEENS5_IJSI_SC_EEEEEEEvNS4_8identityENS4_23SM90_TMA_LOAD_MULTICASTES1B_vS1C_EENS_8epilogue10collective6detail29Sm90TmaWarpSpecializedAdapterINS1G_15DefaultEpilogueISK_SL_SL_NS1F_6thread17LinearCombinationISK_Li1EffLNS1K_9ScaleType4KindE0ELNS_15FloatRoundStyleE2ESK_EENS1_15EpilogueDefaultEEEEEvvEEEEvNT_6ParamsE)
        /*0008*/ 	.word	0x000000a8


	//----- nvinfo : EIATTR_FRAME_SIZE
	.align		4
.L_15:
        /*000c*/ 	.byte	0x04, 0x11
        /*000e*/ 	.short	(.L_17 - .L_16)
	.align		4
.L_16:
        /*0010*/ 	.word	index@(_ZN7cutlass13device_kernelINS_4gemm6kernel13GemmUniversalIN4cute5tupleIJiiiiEEENS1_10collective13CollectiveMmaINS1_34MainloopSm90TmaGmmaWarpSpecializedILi5ENS5_IJNS4_1CILi2EEENSA_ILi1EEESC_EEENS1_35KernelTmaWarpSpecializedCooperativeEEENS5_IJNSA_ILi256EEENSA_ILi128EEENSA_ILi32EEEEEENS_10tfloat32_tENS5_IJlSC_lEEESK_SL_NS4_8TiledMMAINS4_8MMA_AtomIJNS4_4SM904GMMA30MMA_64x128x8_F32TF32TF32_SS_TNILNSP_7ScaleInE1ELSR_1EEEEEENS4_6LayoutISD_NS5_IJSC_NSA_ILi0EEESV_EEEEENS5_IJNS4_10UnderscoreESY_SY_EEEEENS4_13SM90_TMA_LOADENS4_14ComposedLayoutINS4_7SwizzleILi3ELi4ELi3EEENS4_18smem_ptr_flag_bitsILi32EEENSU_INS5_IJNSA_ILi8EEESI_EEENS5_IJSI_SC_EEEEEEEvNS4_8identityENS4_23SM90_TMA_LOAD_MULTICASTES1B_vS1C_EENS_8epilogue10collective6detail29Sm90TmaWarpSpecializedAdapterINS1G_15DefaultEpilogueISK_SL_SL_NS1F_6thread17LinearCombinationISK_Li1EffLNS1K_9ScaleType4KindE0ELNS_15FloatRoundStyleE2ESK_EENS1_15EpilogueDefaultEEEEEvvEEEEvNT_6ParamsE)
        /*0014*/ 	.word	0x00000000


	//----- nvinfo : EIATTR_MIN_STACK_SIZE
	.align		4
.L_17:
        /*0018*/ 	.byte	0x04, 0x12
        /*001a*/ 	.short	(.L_19 - .L_18)
	.align		4
.L_18:
        /*001c*/ 	.word	index@(_ZN7cutlass13device_kernelINS_4gemm6kernel13GemmUniversalIN4cute5tupleIJiiiiEEENS1_10collective13CollectiveMmaINS1_34MainloopSm90TmaGmmaWarpSpecializedILi5ENS5_IJNS4_1CILi2EEENSA_ILi1EEESC_EEENS1_35KernelTmaWarpSpecializedCooperativeEEENS5_IJNSA_ILi256EEENSA_ILi128EEENSA_ILi32EEEEEENS_10tfloat32_tENS5_IJlSC_lEEESK_SL_NS4_8TiledMMAINS4_8MMA_AtomIJNS4_4SM904GMMA30MMA_64x128x8_F32TF32TF32_SS_TNILNSP_7ScaleInE1ELSR_1EEEEEENS4_6LayoutISD_NS5_IJSC_NSA_ILi0EEESV_EEEEENS5_IJNS4_10UnderscoreESY_SY_EEEEENS4_13SM90_TMA_LOADENS4_14ComposedLayoutINS4_7SwizzleILi3ELi4ELi3EEENS4_18smem_ptr_flag_bitsILi32EEENSU_INS5_IJNSA_ILi8EEESI_EEENS5_IJSI_SC_EEEEEEEvNS4_8identityENS4_23SM90_TMA_LOAD_MULTICASTES1B_vS1C_EENS_8epilogue10collective6detail29Sm90TmaWarpSpecializedAdapterINS1G_15DefaultEpilogueISK_SL_SL_NS1F_6thread17LinearCombinationISK_Li1EffLNS1K_9ScaleType4KindE0ELNS_15FloatRoundStyleE2ESK_EENS1_15EpilogueDefaultEEEEEvvEEEEvNT_6ParamsE)
        /*0020*/ 	.word	0x00000000
.L_19:


//--------------------- .nv.compat                --------------------------
	.section	.nv.compat,"",@"SHT_CUDA_COMPAT_INFO"
	.align	4
        /*0000*/ 	.byte	0x02, 0x09, 0x01, 0x00, 0x02, 0x02, 0x04, 0x00, 0x02, 0x05, 0x05, 0x00, 0x03, 0x07, 0x01, 0x01
        /*0010*/ 	.byte	0x02, 0x03, 0x01, 0x00, 0x02, 0x06, 0x01, 0x00, 0x04, 0x0b, 0x08, 0x00, 0x00, 0x00, 0x00, 0x00
        /*0020*/ 	.byte	0x00, 0x00, 0x00, 0x00


//--------------------- .nv.info._ZN7cutlass13device_kernelINS_4gemm6kernel13GemmUniversalIN4cute5tupleIJiiiiEEENS1_10collective13CollectiveMmaINS1_34MainloopSm90TmaGmmaWarpSpecializedILi5ENS5_IJNS4_1CILi2EEENSA_ILi1EEESC_EEENS1_35KernelTmaWarpSpecializedCooperativeEEENS5_IJNSA_ILi256EEENSA_ILi128EEENSA_ILi32EEEEEENS_10tfloat32_tENS5_IJlSC_lEEESK_SL_NS4_8TiledMMAINS4_8MMA_AtomIJNS4_4SM904GMMA30MMA_64x128x8_F32TF32TF32_SS_TNILNSP_7ScaleInE1ELSR_1EEEEEENS4_6LayoutISD_NS5_IJSC_NSA_ILi0EEESV_EEEEENS5_IJNS4_10UnderscoreESY_SY_EEEEENS4_13SM90_TMA_LOADENS4_14ComposedLayoutINS4_7SwizzleILi3ELi4ELi3EEENS4_18smem_ptr_flag_bitsILi32EEENSU_INS5_IJNSA_ILi8EEESI_EEENS5_IJSI_SC_EEEEEEEvNS4_8identityENS4_23SM90_TMA_LOAD_MULTICASTES1B_vS1C_EENS_8epilogue10collective6detail29Sm90TmaWarpSpecializedAdapterINS1G_15DefaultEpilogueISK_SL_SL_NS1F_6thread17LinearCombinationISK_Li1EffLNS1K_9ScaleType4KindE0ELNS_15FloatRoundStyleE2ESK_EENS1_15EpilogueDefaultEEEEEvvEEEEvNT_6ParamsE --------------------------
	.section	.nv.info._ZN7cutlass13device_kernelINS_4gemm6kernel13GemmUniversalIN4cute5tupleIJiiiiEEENS1_10collective13CollectiveMmaINS1_34MainloopSm90TmaGmmaWarpSpecializedILi5ENS5_IJNS4_1CILi2EEENSA_ILi1EEESC_EEENS1_35KernelTmaWarpSpecializedCooperativeEEENS5_IJNSA_ILi256EEENSA_ILi128EEENSA_ILi32EEEEEENS_10tfloat32_tENS5_IJlSC_lEEESK_SL_NS4_8TiledMMAINS4_8MMA_AtomIJNS4_4SM904GMMA30MMA_64x128x8_F32TF32TF32_SS_TNILNSP_7ScaleInE1ELSR_1EEEEEENS4_6LayoutISD_NS5_IJSC_NSA_ILi0EEESV_EEEEENS5_IJNS4_10UnderscoreESY_SY_EEEEENS4_13SM90_TMA_LOADENS4_14ComposedLayoutINS4_7SwizzleILi3ELi4ELi3EEENS4_18smem_ptr_flag_bitsILi32EEENSU_INS5_IJNSA_ILi8EEESI_EEENS5_IJSI_SC_EEEEEEEvNS4_8identityENS4_23SM90_TMA_LOAD_MULTICASTES1B_vS1C_EENS_8epilogue10collective6detail29Sm90TmaWarpSpecializedAdapterINS1G_15DefaultEpilogueISK_SL_SL_NS1F_6thread17LinearCombinationISK_Li1EffLNS1K_9ScaleType4KindE0ELNS_15FloatRoundStyleE2ESK_EENS1_15EpilogueDefaultEEEEEvvEEEEvNT_6ParamsE,"",@"SHT_CUDA_INFO"
	.sectionflags	@""
	.align	4


	//----- nvinfo : EIATTR_CUDA_API_VERSION
	.align		4
        /*0000*/ 	.byte	0x04, 0x37
        /*0002*/ 	.short	(.L_21 - .L_20)
.L_20:
        /*0004*/ 	.word	0x00000082


	//----- nvinfo : EIATTR_KPARAM_INFO
	.align		4
.L_21:
        /*0008*/ 	.byte	0x04, 0x17
        /*000a*/ 	.short	(.L_23 - .L_22)
.L_22:
        /*000c*/ 	.word	0x00000000
        /*0010*/ 	.short	0x0000
        /*0012*/ 	.short	0x0070
        /*0014*/ 	.byte	0x00, 0xf0, 0x01, 0x10


	//----- nvinfo : EIATTR_SPARSE_MMA_MASK
	.align		4
.L_23:
        /*0018*/ 	.byte	0x03, 0x50
        /*001a*/ 	.short	0x0000


	//----- nvinfo : EIATTR_MAXREG_COUNT
	.align		4
        /*001c*/ 	.byte	0x03, 0x1b
        /*001e*/ 	.short	0x00a8


	//----- nvinfo : EIATTR_NUM_BARRIERS
	.align		4
        /*0020*/ 	.byte	0x02, 0x4c
        /*0022*/ 	.byte	0x01
	.zero		1


	//----- nvinfo : EIATTR_EXTERNS
	.align		4
        /*0024*/ 	.byte	0x04, 0x0f
        /*0026*/ 	.short	(.L_25 - .L_24)


	//   ....[0]....
	.align		4
.L_24:
        /*0028*/ 	.word	index@(__assertfail)


	//----- nvinfo : EIATTR_MERCURY_ISA_VERSION
	.align		4
.L_25:
        /*002c*/ 	.byte	0x03, 0x5f
        /*002e*/ 	.short	0x0101


	//----- nvinfo : EIATTR_INT_WARP_WIDE_INSTR_OFFSETS
	.align		4
        /*0030*/ 	.byte	0x04, 0x31
        /*0032*/ 	.short	(.L_27 - .L_26)


	//   ....[0]....
.L_26:
        /*0034*/ 	.word	0x000004a0


	//   ....[1]....
        /*0038*/ 	.word	0x000004d0


	//   ....[2]....
        /*003c*/ 	.word	0x00000690


	//----- nvinfo : EIATTR_COOP_GROUP_MASK_REGIDS
	.align		4
.L_27:
        /*0040*/ 	.byte	0x04, 0x29
        /*0042*/ 	.short	(.L_29 - .L_28)


	//   ....[0]....
.L_28:
        /*0044*/ 	.word	0xffffffff


	//   ....[1]....
        /*0048*/ 	.word	0xffffffff


	//   ....[2]....
        /*004c*/ 	.word	0xffffffff


	//   ....[3]....
        /*0050*/ 	.word	0xffffffff


	//   ....[4]....
        /*0054*/ 	.word	0xffffffff


	//   ....[5]....
        /*0058*/ 	.word	0xffffffff


	//----- nvinfo : EIATTR_COOP_GROUP_INSTR_OFFSETS
	.align		4
.L_29:
        /*005c*/ 	.byte	0x04, 0x28
        /*005e*/ 	.short	(.L_31 - .L_30)


	//   ....[0]....
.L_30:
        /*0060*/ 	.word	0x00000060


	//   ....[1]....
        /*0064*/ 	.word	0x00000070


	//   ....[2]....
        /*0068*/ 	.word	0x00000130


	//   ....[3]....
        /*006c*/ 	.word	0x000002f0


	//   ....[4]....
        /*0070*/ 	.word	0x00000810


	//   ....[5]....
        /*0074*/ 	.word	0x00001260


	//----- nvinfo : EIATTR_REG_RECONFIG
	.align		4
.L_31:
        /*0078*/ 	.byte	0x01, 0x54
	.zero		2


	//----- nvinfo : EIATTR_SYSCALL_OFFSETS
	.align		4
        /*007c*/ 	.byte	0x04, 0x46
        /*007e*/ 	.short	(.L_33 - .L_32)


	//   ....[0]....
.L_32:
        /*0080*/ 	.word	0x00001420


	//----- nvinfo : EIATTR_MBARRIER_INSTR_OFFSETS
	.align		4
.L_33:
        /*0084*/ 	.byte	0x04, 0x39
        /*0086*/ 	.short	(.L_35 - .L_34)


	//   ....[0]....
.L_34:
        /*0088*/ 	.word	0x00000230
        /*008c*/ 	.word	0x000000ff
        /*0090*/ 	.word	0x00000000
        /*0094*/ 	.short	0x0100
        /*0096*/ 	.byte	0x08
	.zero		1


	//   ....[1]....
        /*0098*/ 	.word	0x00000240
        /*009c*/ 	.word	0x000000ff
        /*00a0*/ 	.word	0x00000028
        /*00a4*/ 	.short	0x0100
        /*00a6*/ 	.byte	0x08
	.zero		1


	//   ....[2]....
        /*00a8*/ 	.word	0x00000250
        /*00ac*/ 	.word	0x000000ff
        /*00b0*/ 	.word	0x00000008
        /*00b4*/ 	.short	0x0100
        /*00b6*/ 	.byte	0x08
	.zero		1


	//   ....[3]....
        /*00b8*/ 	.word	0x00000260
        /*00bc*/ 	.word	0x000000ff
        /*00c0*/ 	.word	0x00000030
        /*00c4*/ 	.short	0x0100
        /*00c6*/ 	.byte	0x08
	.zero		1


	//   ....[4]....
        /*00c8*/ 	.word	0x00000270
        /*00cc*/ 	.word	0x000000ff
        /*00d0*/ 	.word	0x00000010
        /*00d4*/ 	.short	0x0100
        /*00d6*/ 	.byte	0x08
	.zero		1


	//   ....[5]....
        /*00d8*/ 	.word	0x00000280
        /*00dc*/ 	.word	0x000000ff
        /*00e0*/ 	.word	0x00000038
        /*00e4*/ 	.short	0x0100
        /*00e6*/ 	.byte	0x08
	.zero		1


	//   ....[6]....
        /*00e8*/ 	.word	0x00000290
        /*00ec*/ 	.word	0x000000ff
        /*00f0*/ 	.word	0x00000018
        /*00f4*/ 	.short	0x0100
        /*00f6*/ 	.byte	0x08
	.zero		1


	//   ....[7]....
        /*00f8*/ 	.word	0x000002a0
        /*00fc*/ 	.word	0x000000ff
        /*0100*/ 	.word	0x00000040
        /*0104*/ 	.short	0x0100
        /*0106*/ 	.byte	0x08
	.zero		1


	//   ....[8]....
        /*0108*/ 	.word	0x000002b0
        /*010c*/ 	.word	0x000000ff
        /*0110*/ 	.word	0x00000020
        /*0114*/ 	.short	0x0100
        /*0116*/ 	.byte	0x08
	.zero		1


	//   ....[9]....
        /*0118*/ 	.word	0x000002c0
        /*011c*/ 	.word	0x000000ff
        /*0120*/ 	.word	0x00000048
        /*0124*/ 	.short	0x0100
        /*0126*/ 	.byte	0x08
	.zero		1


	//   ....[10]....
        /*0128*/ 	.word	0x00000710
        /*012c*/ 	.word	0x000000ff
        /*0130*/ 	.word	0x00000060
        /*0134*/ 	.short	0x0100
        /*0136*/ 	.byte	0x06
	.zero		1


	//   ....[11]....
        /*0138*/ 	.word	0x000007a0
        /*013c*/ 	.word	0x000000ff
        /*0140*/ 	.word	0x00000068
        /*0144*/ 	.short	0x0100
        /*0146*/ 	.byte	0x06
	.zero		1


	//   ....[12]....
        /*0148*/ 	.word	0x000014e0
        /*014c*/ 	.word	0x00000003
        /*0150*/ 	.word	0x00000000
        /*0154*/ 	.short	0x010a
        /*0156*/ 	.byte	0x3f
	.zero		1


	//   ....[13]....
        /*0158*/ 	.word	0x00001520
        /*015c*/ 	.word	0x00000003
        /*0160*/ 	.word	0x00000000
        /*0164*/ 	.short	0x010a
        /*0166*/ 	.byte	0x3f
	.zero		1


	//   ....[14]....
        /*0168*/ 	.word	0x00001a30
        /*016c*/ 	.word	0x00000005
        /*0170*/ 	.word	0x00000000
        /*0174*/ 	.short	0x010a
        /*0176*/ 	.byte	0x3f
	.zero		1


	//   ....[15]....
        /*0178*/ 	.word	0x00001a70
        /*017c*/ 	.word	0x00000005
        /*0180*/ 	.word	0x00000000
        /*0184*/ 	.short	0x010a
        /*0186*/ 	.byte	0x3f
	.zero		1


	//   ....[16]....
        /*0188*/ 	.word	0x00001e10
        /*018c*/ 	.word	0x00000005
        /*0190*/ 	.word	0x00000000
        /*0194*/ 	.short	0x0101
        /*0196*/ 	.byte	0x3f
	.zero		1


	//   ....[17]....
        /*0198*/ 	.word	0x00002030
        /*019c*/ 	.word	0x00000003
        /*01a0*/ 	.word	0x00000000
        /*01a4*/ 	.short	0x0101
        /*01a6*/ 	.byte	0x3f
	.zero		1


	//   ....[18]....
        /*01a8*/ 	.word	0x0000b430
        /*01ac*/ 	.word	0x00000017
        /*01b0*/ 	.word	0x00000028
        /*01b4*/ 	.short	0x010a
        /*01b6*/ 	.byte	0x3f
	.zero		1


	//   ....[19]....
        /*01b8*/ 	.word	0x0000b7a0
        /*01bc*/ 	.word	0x00000003
        /*01c0*/ 	.word	0x00000068
        /*01c4*/ 	.short	0x0101
        /*01c6*/ 	.byte	0x3f
	.zero		1


	//   ....[20]....
        /*01c8*/ 	.word	0x0000bf00
        /*01cc*/ 	.word	0x00000007
        /*01d0*/ 	.word	0x00000000
        /*01d4*/ 	.short	0x010a
        /*01d6*/ 	.byte	0x3f
	.zero		1


	//   ....[21]....
        /*01d8*/ 	.word	0x0000bf80
        /*01dc*/ 	.word	0x00000008
        /*01e0*/ 	.word	0x00000000
        /*01e4*/ 	.short	0x010a
        /*01e6*/ 	.byte	0x3f
	.zero		1


	//   ....[22]....
        /*01e8*/ 	.word	0x0000c010
        /*01ec*/ 	.word	0x00000009
        /*01f0*/ 	.word	0x00000000
        /*01f4*/ 	.short	0x010a
        /*01f6*/ 	.byte	0x3f
	.zero		1


	//   ....[23]....
        /*01f8*/ 	.word	0x0000c0a0
        /*01fc*/ 	.word	0x00000006
        /*0200*/ 	.word	0x00000000
        /*0204*/ 	.short	0x010a
        /*0206*/ 	.byte	0x3f
	.zero		1


	//   ....[24]....
        /*0208*/ 	.word	0x0000c130
        /*020c*/ 	.word	0x00000003
        /*0210*/ 	.word	0x00000000
        /*0214*/ 	.short	0x010a
        /*0216*/ 	.byte	0x3f
	.zero		1


	//   ....[25]....
        /*0218*/ 	.word	0x0000c190
        /*021c*/ 	.word	0x00000003
        /*0220*/ 	.word	0x00000000
        /*0224*/ 	.short	0x010a
        /*0226*/ 	.byte	0x3f
	.zero		1


	//   ....[26]....
        /*0228*/ 	.word	0x0000c1e0
        /*022c*/ 	.word	0x00000005
        /*0230*/ 	.word	0x00000000
        /*0234*/ 	.short	0x010a
        /*0236*/ 	.byte	0x3f
	.zero		1


	//   ....[27]....
        /*0238*/ 	.word	0x0000c2b0
        /*023c*/ 	.word	0x00000017
        /*0240*/ 	.word	0x00000028
        /*0244*/ 	.short	0x010a
        /*0246*/ 	.byte	0x3f
	.zero		1


	//   ....[28]....
        /*0248*/ 	.word	0x0000c380
        /*024c*/ 	.word	0x00000007
        /*0250*/ 	.word	0x00000000
        /*0254*/ 	.short	0x010a
        /*0256*/ 	.byte	0x3f
	.zero		1


	//   ....[29]....
        /*0258*/ 	.word	0x0000c3d0
        /*025c*/ 	.word	0x00000008
        /*0260*/ 	.word	0x00000000
        /*0264*/ 	.short	0x010a
        /*0266*/ 	.byte	0x3f
	.zero		1


	//   ....[30]....
        /*0268*/ 	.word	0x0000c420
        /*026c*/ 	.word	0x00000009
        /*0270*/ 	.word	0x00000000
        /*0274*/ 	.short	0x010a
        /*0276*/ 	.byte	0x3f
	.zero		1


	//   ....[31]....
        /*0278*/ 	.word	0x0000c470
        /*027c*/ 	.word	0x00000006
        /*0280*/ 	.word	0x00000000
        /*0284*/ 	.short	0x010a
        /*0286*/ 	.byte	0x3f
	.zero		1


	//----- nvinfo : EIATTR_NUM_MBARRIERS
	.align		4
.L_35:
        /*0288*/ 	.byte	0x03, 0x38
        /*028a*/ 	.short	0x000c


	//----- nvinfo : EIATTR_EXIT_INSTR_OFFSETS
	.align		4
        /*028c*/ 	.byte	0x04, 0x1c
        /*028e*/ 	.short	(.L_37 - .L_36)


	//   ....[0]....
.L_36:
        /*0290*/ 	.word	0x00000970


	//   ....[1]....
        /*0294*/ 	.word	0x00001190


	//   ....[2]....
        /*0298*/ 	.word	0x0000ab40


	//   ....[3]....
        /*029c*/ 	.word	0x0000b0a0


	//   ....[4]....
        /*02a0*/ 	.word	0x0000c180


	//----- nvinfo : EIATTR_MAX_THREADS
	.align		4
.L_37:
        /*02a4*/ 	.byte	0x04, 0x05
        /*02a6*/ 	.short	(.L_39 - .L_38)
.L_38:
        /*02a8*/ 	.word	0x00000180
        /*02ac*/ 	.word	0x00000001
        /*02b0*/ 	.word	0x00000001


	//----- nvinfo : EIATTR_CRS_STACK_SIZE
	.align		4
.L_39:
        /*02b4*/ 	.byte	0x04, 0x1e
        /*02b6*/ 	.short	(.L_41 - .L_40)
.L_40:
        /*02b8*/ 	.word	0x00000000


	//----- nvinfo : EIATTR_CBANK_PARAM_SIZE
	.align		4
.L_41:
        /*02bc*/ 	.byte	0x03, 0x19
        /*02be*/ 	.short	0x0470


	//----- nvinfo : EIATTR_PARAM_CBANK
	.align		4
        /*02c0*/ 	.byte	0x04, 0x0a
        /*02c2*/ 	.short	(.L_43 - .L_42)
	.align		4
.L_42:
        /*02c4*/ 	.word	index@(.nv.constant0._ZN7cutlass13device_kernelINS_4gemm6kernel13GemmUniversalIN4cute5tupleIJiiiiEEENS1_10collective13CollectiveMmaINS1_34MainloopSm90TmaGmmaWarpSpecializedILi5ENS5_IJNS4_1CILi2EEENSA_ILi1EEESC_EEENS1_35KernelTmaWarpSpecializedCooperativeEEENS5_IJNSA_ILi256EEENSA_ILi128EEENSA_ILi32EEEEEENS_10tfloat32_tENS5_IJlSC_lEEESK_SL_NS4_8TiledMMAINS4_8MMA_AtomIJNS4_4SM904GMMA30MMA_64x128x8_F32TF32TF32_SS_TNILNSP_7ScaleInE1ELSR_1EEEEEENS4_6LayoutISD_NS5_IJSC_NSA_ILi0EEESV_EEEEENS5_IJNS4_10UnderscoreESY_SY_EEEEENS4_13SM90_TMA_LOADENS4_14ComposedLayoutINS4_7SwizzleILi3ELi4ELi3EEENS4_18smem_ptr_flag_bitsILi32EEENSU_INS5_IJNSA_ILi8EEESI_EEENS5_IJSI_SC_EEEEEEEvNS4_8identityENS4_23SM90_TMA_LOAD_MULTICASTES1B_vS1C_EENS_8epilogue10collective6detail29Sm90TmaWarpSpecializedAdapterINS1G_15DefaultEpilogueISK_SL_SL_NS1F_6thread17LinearCombinationISK_Li1EffLNS1K_9ScaleType4KindE0ELNS_15FloatRoundStyleE2ESK_EENS1_15EpilogueDefaultEEEEEvvEEEEvNT_6ParamsE)
        /*02c8*/ 	.short	0x0210
        /*02ca*/ 	.short	0x0470


	//----- nvinfo : EIATTR_SW_WAR
	.align		4
.L_43:
        /*02cc*/ 	.byte	0x04, 0x36
        /*02ce*/ 	.short	(.L_45 - .L_44)
.L_44:
        /*02d0*/ 	.word	0x00000008
.L_45:


//--------------------- .nv.callgraph             --------------------------
	.section	.nv.callgraph,"",@"SHT_CUDA_CALLGRAPH"
	.align	4
	.sectionentsize	8
	.align		4
        /*0000*/ 	.word	0x00000000
	.align		4
        /*0004*/ 	.word	0xffffffff
	.align		4
        /*0008*/ 	.word	index@(_ZN7cutlass13device_kernelINS_4gemm6kernel13GemmUniversalIN4cute5tupleIJiiiiEEENS1_10collective13CollectiveMmaINS1_34MainloopSm90TmaGmmaWarpSpecializedILi5ENS5_IJNS4_1CILi2EEENSA_ILi1EEESC_EEENS1_35KernelTmaWarpSpecializedCooperativeEEENS5_IJNSA_ILi256EEENSA_ILi128EEENSA_ILi32EEEEEENS_10tfloat32_tENS5_IJlSC_lEEESK_SL_NS4_8TiledMMAINS4_8MMA_AtomIJNS4_4SM904GMMA30MMA_64x128x8_F32TF32TF32_SS_TNILNSP_7ScaleInE1ELSR_1EEEEEENS4_6LayoutISD_NS5_IJSC_NSA_ILi0EEESV_EEEEENS5_IJNS4_10UnderscoreESY_SY_EEEEENS4_13SM90_TMA_LOADENS4_14ComposedLayoutINS4_7SwizzleILi3ELi4ELi3EEENS4_18smem_ptr_flag_bitsILi32EEENSU_INS5_IJNSA_ILi8EEESI_EEENS5_IJSI_SC_EEEEEEEvNS4_8identityENS4_23SM90_TMA_LOAD_MULTICASTES1B_vS1C_EENS_8epilogue10collective6detail29Sm90TmaWarpSpecializedAdapterINS1G_15DefaultEpilogueISK_SL_SL_NS1F_6thread17LinearCombinationISK_Li1EffLNS1K_9ScaleType4KindE0ELNS_15FloatRoundStyleE2ESK_EENS1_15EpilogueDefaultEEEEEvvEEEEvNT_6ParamsE)
	.align		4
        /*000c*/ 	.word	index@(__assertfail)
	.align		4
        /*0010*/ 	.word	0x00000000
	.align		4
        /*0014*/ 	.word	0xfffffffe
	.align		4
        /*0018*/ 	.word	0x00000000
	.align		4
        /*001c*/ 	.word	0xfffffffd
	.align		4
        /*0020*/ 	.word	0x00000000
	.align		4
        /*0024*/ 	.word	0xfffffffc


//--------------------- .nv.constant4             --------------------------
	.section	.nv.constant4,"a",@progbits
	.align	8
	.align		8
.nv.constant4:
        /*0000*/ 	.dword	__assertfail
	.align		8
        /*0008*/ 	.dword	__unnamed_1
	.align		8
        /*0010*/ 	.dword	_ZN39_INTERNAL_9d013eb2_4_k_cu_bd762390_70264cuda3std3__45__cpo5beginE
	.align		8
        /*0018*/ 	.dword	_ZN39_INTERNAL_9d013eb2_4_k_cu_bd762390_70264cuda3std3__45__cpo3endE
	.align		8
        /*0020*/ 	.dword	_ZN39_INTERNAL_9d013eb2_4_k_cu_bd762390_70264cuda3std3__45__cpo6cbeginE
	.align		8
        /*0028*/ 	.dword	_ZN39_INTERNAL_9d013eb2_4_k_cu_bd762390_70264cuda3std3__45__cpo4cendE
	.align		8
        /*0030*/ 	.dword	_ZN39_INTERNAL_9d013eb2_4_k_cu_bd762390_70264cuda3std3__441_GLOBAL__N__9d013eb2_4_k_cu_bd762390_70266ignoreE
	.align		8
        /*0038*/ 	.dword	_ZN39_INTERNAL_9d013eb2_4_k_cu_bd762390_70264cuda3std3__419piecewise_constructE
	.align		8
        /*0040*/ 	.dword	_ZN39_INTERNAL_9d013eb2_4_k_cu_bd762390_70264cuda3std3__48in_placeE
	.align		8
        /*0048*/ 	.dword	_ZN39_INTERNAL_9d013eb2_4_k_cu_bd762390_70264cuda3std6ranges3__45__cpo4swapE
	.align		8
        /*0050*/ 	.dword	_ZN39_INTERNAL_9d013eb2_4_k_cu_bd762390_70264cuda3std6ranges3__45__cpo9iter_moveE
	.align		8
        /*0058*/ 	.dword	_ZN39_INTERNAL_9d013eb2_4_k_cu_bd762390_70264cute7productE
	.align		8
        /*0060*/ 	.dword	_ZN39_INTERNAL_9d013eb2_4_k_cu_bd762390_70264cute1_E
	.align		8
        /*0068*/ 	.dword	$str$22
	.align		8
        /*0070*/ 	.dword	$str$23


//--------------------- .text._ZN7cutlass13device_kernelINS_4gemm6kernel13GemmUniversalIN4cute5tupleIJiiiiEEENS1_10collective13CollectiveMmaINS1_34MainloopSm90TmaGmmaWarpSpecializedILi5ENS5_IJNS4_1CILi2EEENSA_ILi1EEESC_EEENS1_35KernelTmaWarpSpecializedCooperativeEEENS5_IJNSA_ILi256EEENSA_ILi128EEENSA_ILi32EEEEEENS_10tfloat32_tENS5_IJlSC_lEEESK_SL_NS4_8TiledMMAINS4_8MMA_AtomIJNS4_4SM904GMMA30MMA_64x128x8_F32TF32TF32_SS_TNILNSP_7ScaleInE1ELSR_1EEEEEENS4_6LayoutISD_NS5_IJSC_NSA_ILi0EEESV_EEEEENS5_IJNS4_10UnderscoreESY_SY_EEEEENS4_13SM90_TMA_LOADENS4_14ComposedLayoutINS4_7SwizzleILi3ELi4ELi3EEENS4_18smem_ptr_flag_bitsILi32EEENSU_INS5_IJNSA_ILi8EEESI_EEENS5_IJSI_SC_EEEEEEEvNS4_8identityENS4_23SM90_TMA_LOAD_MULTICASTES1B_vS1C_EENS_8epilogue10collective6detail29Sm90TmaWarpSpecializedAdapterINS1G_15DefaultEpilogueISK_SL_SL_NS1F_6thread17LinearCombinationISK_Li1EffLNS1K_9ScaleType4KindE0ELNS_15FloatRoundStyleE2ESK_EENS1_15EpilogueDefaultEEEEEvvEEEEvNT_6ParamsE --------------------------
	.section	.text._ZN7cutlass13device_kernelINS_4gemm6kernel13GemmUniversalIN4cute5tupleIJiiiiEEENS1_10collective13CollectiveMmaINS1_34MainloopSm90TmaGmmaWarpSpecializedILi5ENS5_IJNS4_1CILi2EEENSA_ILi1EEESC_EEENS1_35KernelTmaWarpSpecializedCooperativeEEENS5_IJNSA_ILi256EEENSA_ILi128EEENSA_ILi32EEEEEENS_10tfloat32_tENS5_IJlSC_lEEESK_SL_NS4_8TiledMMAINS4_8MMA_AtomIJNS4_4SM904GMMA30MMA_64x128x8_F32TF32TF32_SS_TNILNSP_7ScaleInE1ELSR_1EEEEEENS4_6LayoutISD_NS5_IJSC_NSA_ILi0EEESV_EEEEENS5_IJNS4_10UnderscoreESY_SY_EEEEENS4_13SM90_TMA_LOADENS4_14ComposedLayoutINS4_7SwizzleILi3ELi4ELi3EEENS4_18smem_ptr_flag_bitsILi32EEENSU_INS5_IJNSA_ILi8EEESI_EEENS5_IJSI_SC_EEEEEEEvNS4_8identityENS4_23SM90_TMA_LOAD_MULTICASTES1B_vS1C_EENS_8epilogue10collective6detail29Sm90TmaWarpSpecializedAdapterINS1G_15DefaultEpilogueISK_SL_SL_NS1F_6thread17LinearCombinationISK_Li1EffLNS1K_9ScaleType4KindE0ELNS_15FloatRoundStyleE2ESK_EENS1_15EpilogueDefaultEEEEEvvEEEEvNT_6ParamsE,"ax",@progbits
	.align	128
.text._ZN7cutlass13device_kernelINS_4gemm6kernel13GemmUniversalIN4cute5tupleIJiiiiEEENS1_10collective13CollectiveMmaINS1_34MainloopSm90TmaGmmaWarpSpecializedILi5ENS5_IJNS4_1CILi2EEENSA_ILi1EEESC_EEENS1_35KernelTmaWarpSpecializedCooperativeEEENS5_IJNSA_ILi256EEENSA_ILi128EEENSA_ILi32EEEEEENS_10tfloat32_tENS5_IJlSC_lEEESK_SL_NS4_8TiledMMAINS4_8MMA_AtomIJNS4_4SM904GMMA30MMA_64x128x8_F32TF32TF32_SS_TNILNSP_7ScaleInE1ELSR_1EEEEEENS4_6LayoutISD_NS5_IJSC_NSA_ILi0EEESV_EEEEENS5_IJNS4_10UnderscoreESY_SY_EEEEENS4_13SM90_TMA_LOADENS4_14ComposedLayoutINS4_7SwizzleILi3ELi4ELi3EEENS4_18smem_ptr_flag_bitsILi32EEENSU_INS5_IJNSA_ILi8EEESI_EEENS5_IJSI_SC_EEEEEEEvNS4_8identityENS4_23SM90_TMA_LOAD_MULTICASTES1B_vS1C_EENS_8epilogue10collective6detail29Sm90TmaWarpSpecializedAdapterINS1G_15DefaultEpilogueISK_SL_SL_NS1F_6thread17LinearCombinationISK_Li1EffLNS1K_9ScaleType4KindE0ELNS_15FloatRoundStyleE2ESK_EENS1_15EpilogueDefaultEEEEEvvEEEEvNT_6ParamsE:
        .type           _ZN7cutlass13device_kernelINS_4gemm6kernel13GemmUniversalIN4cute5tupleIJiiiiEEENS1_10collective13CollectiveMmaINS1_34MainloopSm90TmaGmmaWarpSpecializedILi5ENS5_IJNS4_1CILi2EEENSA_ILi1EEESC_EEENS1_35KernelTmaWarpSpecializedCooperativeEEENS5_IJNSA_ILi256EEENSA_ILi128EEENSA_ILi32EEEEEENS_10tfloat32_tENS5_IJlSC_lEEESK_SL_NS4_8TiledMMAINS4_8MMA_AtomIJNS4_4SM904GMMA30MMA_64x128x8_F32TF32TF32_SS_TNILNSP_7ScaleInE1ELSR_1EEEEEENS4_6LayoutISD_NS5_IJSC_NSA_ILi0EEESV_EEEEENS5_IJNS4_10UnderscoreESY_SY_EEEEENS4_13SM90_TMA_LOADENS4_14ComposedLayoutINS4_7SwizzleILi3ELi4ELi3EEENS4_18smem_ptr_flag_bitsILi32EEENSU_INS5_IJNSA_ILi8EEESI_EEENS5_IJSI_SC_EEEEEEEvNS4_8identityENS4_23SM90_TMA_LOAD_MULTICASTES1B_vS1C_EENS_8epilogue10collective6detail29Sm90TmaWarpSpecializedAdapterINS1G_15DefaultEpilogueISK_SL_SL_NS1F_6thread17LinearCombinationISK_Li1EffLNS1K_9ScaleType4KindE0ELNS_15FloatRoundStyleE2ESK_EENS1_15EpilogueDefaultEEEEEvvEEEEvNT_6ParamsE,@function
        .size           _ZN7cutlass13device_kernelINS_4gemm6kernel13GemmUniversalIN4cute5tupleIJiiiiEEENS1_10collective13CollectiveMmaINS1_34MainloopSm90TmaGmmaWarpSpecializedILi5ENS5_IJNS4_1CILi2EEENSA_ILi1EEESC_EEENS1_35KernelTmaWarpSpecializedCooperativeEEENS5_IJNSA_ILi256EEENSA_ILi128EEENSA_ILi32EEEEEENS_10tfloat32_tENS5_IJlSC_lEEESK_SL_NS4_8TiledMMAINS4_8MMA_AtomIJNS4_4SM904GMMA30MMA_64x128x8_F32TF32TF32_SS_TNILNSP_7ScaleInE1ELSR_1EEEEEENS4_6LayoutISD_NS5_IJSC_NSA_ILi0EEESV_EEEEENS5_IJNS4_10UnderscoreESY_SY_EEEEENS4_13SM90_TMA_LOADENS4_14ComposedLayoutINS4_7SwizzleILi3ELi4ELi3EEENS4_18smem_ptr_flag_bitsILi32EEENSU_INS5_IJNSA_ILi8EEESI_EEENS5_IJSI_SC_EEEEEEEvNS4_8identityENS4_23SM90_TMA_LOAD_MULTICASTES1B_vS1C_EENS_8epilogue10collective6detail29Sm90TmaWarpSpecializedAdapterINS1G_15DefaultEpilogueISK_SL_SL_NS1F_6thread17LinearCombinationISK_Li1EffLNS1K_9ScaleType4KindE0ELNS_15FloatRoundStyleE2ESK_EENS1_15EpilogueDefaultEEEEEvvEEEEvNT_6ParamsE,(.L_x_327 - _ZN7cutlass13device_kernelINS_4gemm6kernel13GemmUniversalIN4cute5tupleIJiiiiEEENS1_10collective13CollectiveMmaINS1_34MainloopSm90TmaGmmaWarpSpecializedILi5ENS5_IJNS4_1CILi2EEENSA_ILi1EEESC_EEENS1_35KernelTmaWarpSpecializedCooperativeEEENS5_IJNSA_ILi256EEENSA_ILi128EEENSA_ILi32EEEEEENS_10tfloat32_tENS5_IJlSC_lEEESK_SL_NS4_8TiledMMAINS4_8MMA_AtomIJNS4_4SM904GMMA30MMA_64x128x8_F32TF32TF32_SS_TNILNSP_7ScaleInE1ELSR_1EEEEEENS4_6LayoutISD_NS5_IJSC_NSA_ILi0EEESV_EEEEENS5_IJNS4_10UnderscoreESY_SY_EEEEENS4_13SM90_TMA_LOADENS4_14ComposedLayoutINS4_7SwizzleILi3ELi4ELi3EEENS4_18smem_ptr_flag_bitsILi32EEENSU_INS5_IJNSA_ILi8EEESI_EEENS5_IJSI_SC_EEEEEEEvNS4_8identityENS4_23SM90_TMA_LOAD_MULTICASTES1B_vS1C_EENS_8epilogue10collective6detail29Sm90TmaWarpSpecializedAdapterINS1G_15DefaultEpilogueISK_SL_SL_NS1F_6thread17LinearCombinationISK_Li1EffLNS1K_9ScaleType4KindE0ELNS_15FloatRoundStyleE2ESK_EENS1_15EpilogueDefaultEEEEEvvEEEEvNT_6ParamsE)
        .other          _ZN7cutlass13device_kernelINS_4gemm6kernel13GemmUniversalIN4cute5tupleIJiiiiEEENS1_10collective13CollectiveMmaINS1_34MainloopSm90TmaGmmaWarpSpecializedILi5ENS5_IJNS4_1CILi2EEENSA_ILi1EEESC_EEENS1_35KernelTmaWarpSpecializedCooperativeEEENS5_IJNSA_ILi256EEENSA_ILi128EEENSA_ILi32EEEEEENS_10tfloat32_tENS5_IJlSC_lEEESK_SL_NS4_8TiledMMAINS4_8MMA_AtomIJNS4_4SM904GMMA30MMA_64x128x8_F32TF32TF32_SS_TNILNSP_7ScaleInE1ELSR_1EEEEEENS4_6LayoutISD_NS5_IJSC_NSA_ILi0EEESV_EEEEENS5_IJNS4_10UnderscoreESY_SY_EEEEENS4_13SM90_TMA_LOADENS4_14ComposedLayoutINS4_7SwizzleILi3ELi4ELi3EEENS4_18smem_ptr_flag_bitsILi32EEENSU_INS5_IJNSA_ILi8EEESI_EEENS5_IJSI_SC_EEEEEEEvNS4_8identityENS4_23SM90_TMA_LOAD_MULTICASTES1B_vS1C_EENS_8epilogue10collective6detail29Sm90TmaWarpSpecializedAdapterINS1G_15DefaultEpilogueISK_SL_SL_NS1F_6thread17LinearCombinationISK_Li1EffLNS1K_9ScaleType4KindE0ELNS_15FloatRoundStyleE2ESK_EENS1_15EpilogueDefaultEEEEEvvEEEEvNT_6ParamsE,@"STO_CUDA_ENTRY STV_DEFAULT"
_ZN7cutlass13device_kernelINS_4gemm6kernel13GemmUniversalIN4cute5tupleIJiiiiEEENS1_10collective13CollectiveMmaINS1_34MainloopSm90TmaGmmaWarpSpecializedILi5ENS5_IJNS4_1CILi2EEENSA_ILi1EEESC_EEENS1_35KernelTmaWarpSpecializedCooperativeEEENS5_IJNSA_ILi256EEENSA_ILi128EEENSA_ILi32EEEEEENS_10tfloat32_tENS5_IJlSC_lEEESK_SL_NS4_8TiledMMAINS4_8MMA_AtomIJNS4_4SM904GMMA30MMA_64x128x8_F32TF32TF32_SS_TNILNSP_7ScaleInE1ELSR_1EEEEEENS4_6LayoutISD_NS5_IJSC_NSA_ILi0EEESV_EEEEENS5_IJNS4_10UnderscoreESY_SY_EEEEENS4_13SM90_TMA_LOADENS4_14ComposedLayoutINS4_7SwizzleILi3ELi4ELi3EEENS4_18smem_ptr_flag_bitsILi32EEENSU_INS5_IJNSA_ILi8EEESI_EEENS5_IJSI_SC_EEEEEEEvNS4_8identityENS4_23SM90_TMA_LOAD_MULTICASTES1B_vS1C_EENS_8epilogue10collective6detail29Sm90TmaWarpSpecializedAdapterINS1G_15DefaultEpilogueISK_SL_SL_NS1F_6thread17LinearCombinationISK_Li1EffLNS1K_9ScaleType4KindE0ELNS_15FloatRoundStyleE2ESK_EENS1_15EpilogueDefaultEEEEEvvEEEEvNT_6ParamsE:
[----:B------:R-:W0:Y:S01]  /*0000*/  LDC R1, c[0x0][0x28] ;  /* 0x00000a00ff017b82 */ /* 0x000e220000000800 */
[----:B------:R-:W1:Y:S01]  /*0010*/  S2R R18, SR_TID.X ;  /* 0x0000000000127919 */ /* 0x000e620000002100 */
[----:B------:R-:W-:Y:S01]  /*0020*/  ELECT P0, URZ, PT ;  /* 0x00000000003f782f */ /* 0x000fe20003800000 */
[----:B------:R-:W-:Y:S01]  /*0030*/  BSSY B0, `(.L_x_0) ;  /* 0x000000f000007945 */ /* 0x000fe20003800000 */
[--C-:B-1----:R-:W-:Y:S02]  /*0040*/  SHF.R.U32.HI R0, RZ, 0x5, R18.reuse ;  /* 0x00000005ff007819 */ /* 0x102fe40000011612 */
[----:B------:R-:W-:-:S03]  /*0050*/  SHF.R.U32.HI R3, RZ, 0x7, R18 ;  /* 0x00000007ff037819 */ /* 0x000fc60000011612 */
[----:B------:R-:W1:Y:S04]  /*0060*/  SHFL.IDX PT, R2, R0, RZ, 0x1f ;  /* 0x00001fff00027589 */ /* 0x000e6800000e0000 */
[----:B------:R2:W3:Y:S01]  /*0070*/  SHFL.IDX PT, R5, R3, RZ, 0x1f ;  /* 0x00001fff03057589 */ /* 0x0004e200000e0000 */
[----:B-1----:R-:W-:-:S13]  /*0080*/  ISETP.NE.OR P0, PT, R2, RZ, !P0 ;  /* 0x000000ff0200720c */ /* 0x002fda0004705670 */
[----:B0-23--:R-:W-:Y:S05]  /*0090*/  @P0 BRA `(.L_x_1) ;  /* 0x0000000000200947 */ /* 0x00dfea0003800000 */
[----:B------:R-:W-:Y:S02]  /*00a0*/  ULDC.64 UR4, c[0x0][0x198] ;  /* 0x0000660000047ab9 */ /* 0x000fe40000000a00 */
[----:B------:R-:W-:Y:S02]  /*00b0*/  UIADD3 UR6, UP0, UR4, 0xf0, URZ ;  /* 0x000000f004067890 */ /* 0x000fe4000ff1e03f */
[----:B------:R-:W-:Y:S02]  /*00c0*/  UIADD3 UR4, UP1, UR4, 0x1f0, URZ ;  /* 0x000001f004047890 */ /* 0x000fe4000ff3e03f */
[----:B------:R-:W-:Y:S02]  /*00d0*/  UIADD3.X UR7, URZ, UR5, URZ, UP0, !UPT ;  /* 0x000000053f077290 */ /* 0x000fe400087fe43f */
[----:B------:R-:W-:-:S07]  /*00e0*/  UIADD3.X UR5, URZ, UR5, URZ, UP1, !UPT ;  /* 0x000000053f057290 */ /* 0x000fce0008ffe43f */
[----:B------:R0:W-:Y:S02]  /*00f0*/  UTMACCTL.PF [UR6] ;  /* 0x00000000060079b9 */ /* 0x0001e40008040000 */
[----:B------:R0:W-:Y:S02]  /*0100*/  UTMACCTL.PF [UR4] ;  /* 0x00000000040079b9 */ /* 0x0001e40008040000 */
[----:B0-----:R-:W-:Y:S01]  /*0110*/  NOP ;  /* 0x0000000000007918 */ /* 0x001fe20000000000 */
.L_x_1:
[----:B------:R-:W-:Y:S05]  /*0120*/  BSYNC B0 ;  /* 0x0000000000007941 */ /* 0x000fea0003800000 */
.L_x_0:
[----:B------:R-:W0:Y:S02]  /*0130*/  SHFL.IDX PT, R3, R0, RZ, 0x1f ;  /* 0x00001fff00037589 */ /* 0x000e2400000e0000 */
[----:B0-----:R-:W-:-:S13]  /*0140*/  ISETP.NE.AND P0, PT, R3, RZ, PT ;  /* 0x000000ff0300720c */ /* 0x001fda0003f05270 */
[----:B------:R-:W-:Y:S05]  /*0150*/  @P0 BRA `(.L_x_2) ;  /* 0x0000000000600947 */ /* 0x000fea0003800000 */
[----:B------:R-:W0:Y:S01]  /*0160*/  S2UR UR8, SR_CgaCtaId ;  /* 0x00000000000879c3 */ /* 0x000e220000008800 */
[----:B------:R-:W-:Y:S01]  /*0170*/  UMOV UR4, 0x400 ;  /* 0x0000040000047882 */ /* 0x000fe20000000000 */
[----:B------:R-:W-:Y:S01]  /*0180*/  UMOV UR5, 0x1 ;  /* 0x0000000100057882 */ /* 0x000fe20000000000 */
[----:B------:R-:W-:Y:S01]  /*0190*/  UMOV UR6, 0x4 ;  /* 0x0000000400067882 */ /* 0x000fe20000000000 */
[----:B------:R-:W-:Y:S01]  /*01a0*/  ELECT P0, URZ, PT ;  /* 0x00000000003f782f */ /* 0x000fe20003800000 */
[----:B------:R-:W-:-:S04]  /*01b0*/  UIADD3 UR6, -UR6, 0x100000, URZ ;  /* 0x0010000006067890 */ /* 0x000fc8000fffe13f */
[----:B------:R-:W-:Y:S02]  /*01c0*/  USHF.L.U32 UR7, UR6, 0xb, URZ ;  /* 0x0000000b06077899 */ /* 0x000fe4000800063f */
[----:B------:R-:W-:Y:S02]  /*01d0*/  USHF.L.U32 UR6, UR6, 0x1, URZ ;  /* 0x0000000106067899 */ /* 0x000fe4000800063f */
[----:B0-----:R-:W-:Y:S02]  /*01e0*/  ULEA UR8, UR8, UR4, 0x18 ;  /* 0x0000000408087291 */ /* 0x001fe4000f8ec03f */
[----:B------:R-:W-:-:S04]  /*01f0*/  UIADD3 UR4, -UR5, 0x100000, URZ ;  /* 0x0010000005047890 */ /* 0x000fc8000fffe13f */
[----:B------:R-:W-:Y:S02]  /*0200*/  USHF.L.U32 UR5, UR4, 0xb, URZ ;  /* 0x0000000b04057899 */ /* 0x000fe4000800063f */
[----:B------:R-:W-:Y:S01]  /*0210*/  USHF.L.U32 UR4, UR4, 0x1, URZ ;  /* 0x0000000104047899 */ /* 0x000fe2000800063f */
[----:B------:R-:W0:Y:S11]  /*0220*/  FENCE.VIEW.ASYNC.S ;  /* 0x00000000000073c6 */ /* 0x000e360000000000 */
[----:B0-----:R0:W1:Y:S01]  /*0230*/  SYNCS.EXCH.64 URZ, [UR8], UR4 ;  /* 0x00000004083f75b2 */ /* 0x0010620008000100 */
[----:B------:R0:W2:Y:S01]  /*0240*/  SYNCS.EXCH.64 URZ, [UR8+0x28], UR6 ;  /* 0x00002806083f75b2 */ /* 0x0000a20008000100 */
[----:B------:R0:W3:Y:S01]  /*0250*/  SYNCS.EXCH.64 URZ, [UR8+0x8], UR4 ;  /* 0x00000804083f75b2 */ /* 0x0000e20008000100 */
[----:B------:R0:W4:Y:S01]  /*0260*/  SYNCS.EXCH.64 URZ, [UR8+0x30], UR6 ;  /* 0x00003006083f75b2 */ /* 0x0001220008000100 */
[----:B------:R0:W0:Y:S01]  /*0270*/  SYNCS.EXCH.64 URZ, [UR8+0x10], UR4 ;  /* 0x00001004083f75b2 */ /* 0x0000220008000100 */
[----:B------:R0:W0:Y:S01]  /*0280*/  SYNCS.EXCH.64 URZ, [UR8+0x38], UR6 ;  /* 0x00003806083f75b2 */ /* 0x0000220008000100 */
[----:B------:R0:W0:Y:S01]  /*0290*/  SYNCS.EXCH.64 URZ, [UR8+0x18], UR4 ;  /* 0x00001804083f75b2 */ /* 0x0000220008000100 */
[----:B------:R0:W0:Y:S01]  /*02a0*/  SYNCS.EXCH.64 URZ, [UR8+0x40], UR6 ;  /* 0x00004006083f75b2 */ /* 0x0000220008000100 */
[----:B------:R0:W0:Y:S01]  /*02b0*/  SYNCS.EXCH.64 URZ, [UR8+0x20], UR4 ;  /* 0x00002004083f75b2 */ /* 0x0000220008000100 */
[----:B------:R0:W0:Y:S01]  /*02c0*/  SYNCS.EXCH.64 URZ, [UR8+0x48], UR6 ;  /* 0x00004806083f75b2 */ /* 0x0000220008000100 */
[----:B------:R-:W-:Y:S01]  /*02d0*/  NOP ;  /* 0x0000000000007918 */ /* 0x000fe20000000000 */
.L_x_2:
[----:B------:R-:W-:Y:S01]  /*02e0*/  SHF.R.S32.HI R7, RZ, 0x1f, R18 ;  /* 0x0000001fff077819 */ /* 0x000fe20000011412 */
[----:B------:R-:W5:Y:S01]  /*02f0*/  SHFL.IDX PT, R0, R0, RZ, 0x1f ;  /* 0x00001fff00007589 */ /* 0x000f6200000e0000 */
[----:B0-----:R-:W0:Y:S01]  /*0300*/  S2UR UR8, SR_CTAID.X ;  /* 0x00000000000879c3 */ /* 0x001e220000002500 */
[----:B------:R-:W-:Y:S02]  /*0310*/  ELECT P0, URZ, PT ;  /* 0x00000000003f782f */ /* 0x000fe40003800000 */
[----:B------:R-:W-:Y:S01]  /*0320*/  LEA.HI R7, R7, R18, RZ, 0x7 ;  /* 0x0000001207077211 */ /* 0x000fe200078f38ff */
[----:B------:R-:W1:Y:S01]  /*0330*/  S2R R4, SR_CTAID.Y ;  /* 0x0000000000047919 */ /* 0x000e620000002600 */
[----:B------:R-:W-:Y:S01]  /*0340*/  SHF.R.S32.HI R8, RZ, 0x1f, R3 ;  /* 0x0000001fff087819 */ /* 0x000fe20000011403 */
[----:B------:R-:W-:Y:S01]  /*0350*/  ULDC UR4, c[0x0][0x150] ;  /* 0x0000540000047ab9 */ /* 0x000fe20000000800 */
[----:B------:R-:W-:Y:S01]  /*0360*/  LOP3.LUT R7, R7, 0xffffff80, RZ, 0xc0, !PT ;  /* 0xffffff8007077812 */ /* 0x000fe200078ec0ff */
[----:B------:R-:W-:Y:S01]  /*0370*/  NOP ;  /* 0x0000000000007918 */ /* 0x000fe20000000000 */
[----:B------:R-:W-:Y:S01]  /*0380*/  LEA.HI R8, R8, R3, RZ, 0x2 ;  /* 0x0000000308087211 */ /* 0x000fe200078f10ff */
[----:B------:R-:W2:Y:S01]  /*0390*/  LDC R10, c[0x0][0x144] ;  /* 0x00005100ff0a7b82 */ /* 0x000ea20000000800 */
[----:B------:R-:W-:Y:S01]  /*03a0*/  NOP ;  /* 0x0000000000007918 */ /* 0x000fe20000000000 */
[----:B------:R-:W-:Y:S01]  /*03b0*/  IMAD.IADD R6, R18, 0x1, -R7 ;  /* 0x0000000112067824 */ /* 0x000fe200078e0a07 */
[----:B------:R-:W-:Y:S01]  /*03c0*/  LOP3.LUT R8, R8, 0x3ffffffc, RZ, 0xc0, !PT ;  /* 0x3ffffffc08087812 */ /* 0x000fe200078ec0ff */
[----:B------:R-:W-:Y:S01]  /*03d0*/  IMAD.MOV.U32 R22, RZ, RZ, 0x1 ;  /* 0x00000001ff167424 */ /* 0x000fe200078e00ff */
[----:B------:R-:W-:-:S02]  /*03e0*/  ISETP.NE.AND P3, PT, R5, RZ, PT ;  /* 0x000000ff0500720c */ /* 0x000fc40003f65270 */
[----:B------:R-:W-:Y:S01]  /*03f0*/  SHF.R.S32.HI R7, RZ, 0x1f, R6 ;  /* 0x0000001fff077819 */ /* 0x000fe20000011406 */
[----:B------:R-:W-:Y:S01]  /*0400*/  IMAD.IADD R8, R3, 0x1, -R8 ;  /* 0x0000000103087824 */ /* 0x000fe200078e0a08 */
[----:B------:R-:W3:Y:S02]  /*0410*/  LDC R13, c[0x0][0x140] ;  /* 0x00005000ff0d7b82 */ /* 0x000ee40000000800 */
[----:B------:R-:W-:Y:S02]  /*0420*/  LEA.HI R7, R7, R6, RZ, 0x3 ;  /* 0x0000000607077211 */ /* 0x000fe400078f18ff */
[----:B-----5:R-:W-:Y:S02]  /*0430*/  ISETP.NE.OR P0, PT, R0, RZ, !P0 ;  /* 0x000000ff0000720c */ /* 0x020fe40004705670 */
[--C-:B------:R-:W-:Y:S02]  /*0440*/  SHF.R.S32.HI R0, RZ, 0x3, R7.reuse ;  /* 0x00000003ff007819 */ /* 0x100fe40000011407 */
[----:B------:R-:W-:-:S02]  /*0450*/  SHF.R.S32.HI R7, RZ, 0x1f, R7 ;  /* 0x0000001fff077819 */ /* 0x000fc40000011407 */
[----:B0-----:R-:W-:Y:S02]  /*0460*/  I2FP.F32.U32 R9, UR8 ;  /* 0x0000000800097c45 */ /* 0x001fe40008201000 */
[----:B------:R-:W-:-:S03]  /*0470*/  LEA.HI R7, R7, R0, RZ, 0x2 ;  /* 0x0000000007077211 */ /* 0x000fc600078f10ff */
[----:B------:R-:W-:Y:S01]  /*0480*/  FMUL R9, R9, UR4 ;  /* 0x0000000409097c20 */ /* 0x000fe20008400000 */
[----:B------:R-:W-:Y:S01]  /*0490*/  LOP3.LUT R7, R7, 0xfffffffc, RZ, 0xc0, !PT ;  /* 0xfffffffc07077812 */ /* 0x000fe200078ec0ff */
[----:B------:R-:W-:Y:S01]  /*04a0*/  VOTEU.ALL UP0, P0 ;  /* 0x00000000003f7886 */ /* 0x000fe20000000000 */
[----:B-1----:R-:W-:Y:S01]  /*04b0*/  I2FP.F32.U32 R3, R4 ;  /* 0x0000000400037245 */ /* 0x002fe20000201000 */
[----:B------:R-:W-:Y:S01]  /*04c0*/  ULDC UR4, c[0x0][0x154] ;  /* 0x0000550000047ab9 */ /* 0x000fe20000000800 */
[----:B------:R-:W-:Y:S01]  /*04d0*/  VOTEU.ALL UP1, P0 ;  /* 0x00000000003f7886 */ /* 0x000fe20000020000 */
[----:B------:R-:W0:Y:S01]  /*04e0*/  F2I.U32.TRUNC.NTZ R9, R9 ;  /* 0x0000000900097305 */ /* 0x000e22000020f000 */
[----:B------:R-:W-:Y:S01]  /*04f0*/  IMAD.IADD R7, R0, 0x1, -R7 ;  /* 0x0000000100077824 */ /* 0x000fe200078e0a07 */
[----:B------:R-:W1:Y:S01]  /*0500*/  @!UP0 S2UR UR7, SR_CgaCtaId ;  /* 0x00000000000789c3 */ /* 0x000e620000008800 */
[----:B------:R-:W-:Y:S01]  /*0510*/  FMUL R12, R3, UR4 ;  /* 0x00000004030c7c20 */ /* 0x000fe20008400000 */
[----:B------:R-:W-:Y:S01]  /*0520*/  UMOV UR4, 0x20 ;  /* 0x0000002000047882 */ /* 0x000fe20000000000 */
[----:B------:R-:W-:Y:S01]  /*0530*/  IMAD R8, R8, 0x4, R7 ;  /* 0x0000000408087824 */ /* 0x000fe200078e0207 */
[----:B------:R-:W-:Y:S01]  /*0540*/  @!UP0 UMOV UR6, 0x400 ;  /* 0x0000040000068882 */ /* 0x000fe20000000000 */
[----:B------:R-:W-:-:S04]  /*0550*/  @!UP0 UIADD3 UR4, -UR4, 0x100000, URZ ;  /* 0x0010000004048890 */ /* 0x000fc8000fffe13f */
[----:B------:R-:W-:Y:S02]  /*0560*/  @!UP0 USHF.L.U32 UR5, UR4, 0xb, URZ ;  /* 0x0000000b04058899 */ /* 0x000fe4000800063f */
[----:B------:R-:W-:Y:S01]  /*0570*/  @!UP0 USHF.L.U32 UR4, UR4, 0x1, URZ ;  /* 0x0000000104048899 */ /* 0x000fe2000800063f */
[----:B---3--:R-:W-:Y:S01]  /*0580*/  ISETP.EQ.U32.AND P2, PT, R13, 0x1, PT ;  /* 0x000000010d00780c */ /* 0x008fe20003f42070 */
[----:B------:R-:W3:Y:S01]  /*0590*/  F2I.U32.TRUNC.NTZ R12, R12 ;  /* 0x0000000c000c7305 */ /* 0x000ee2000020f000 */
[----:B------:R-:W-:Y:S01]  /*05a0*/  LEA.HI R0, R8, R8, RZ, 0x1 ;  /* 0x0000000808007211 */ /* 0x000fe200078f08ff */
[----:B------:R-:W5:Y:S03]  /*05b0*/  LDC R7, c[0x0][0x148] ;  /* 0x00005200ff077b82 */ /* 0x000f660000000800 */
[----:B------:R-:W-:Y:S01]  /*05c0*/  LOP3.LUT R11, R0, 0xfffffffe, RZ, 0xc0, !PT ;  /* 0xfffffffe000b7812 */ /* 0x000fe200078ec0ff */
[----:B0-----:R-:W-:Y:S01]  /*05d0*/  IMAD.MOV R15, RZ, RZ, -R9 ;  /* 0x000000ffff0f7224 */ /* 0x001fe200078e0a09 */
[----:B------:R-:W-:-:S03]  /*05e0*/  SHF.R.S32.HI R9, RZ, 0x1f, R2 ;  /* 0x0000001fff097819 */ /* 0x000fc60000011402 */
[----:B--2---:R-:W-:Y:S01]  /*05f0*/  IMAD R3, R10, R15, UR8 ;  /* 0x000000080a037e24 */ /* 0x004fe2000f8e020f */
[----:B------:R-:W-:Y:S01]  /*0600*/  LEA.HI R9, R9, R2, RZ, 0x2 ;  /* 0x0000000209097211 */ /* 0x000fe200078f10ff */
[C---:B------:R-:W-:Y:S02]  /*0610*/  IMAD.IADD R0, R8.reuse, 0x1, -R11 ;  /* 0x0000000108007824 */ /* 0x040fe400078e0a0b */
[----:B------:R-:W-:Y:S01]  /*0620*/  IMAD.SHL.U32 R11, R8, 0x4, RZ ;  /* 0x00000004080b7824 */ /* 0x000fe200078e00ff */
[----:B------:R-:W-:Y:S01]  /*0630*/  LOP3.LUT R9, R9, 0xfffffffc, RZ, 0xc0, !PT ;  /* 0xfffffffc09097812 */ /* 0x000fe200078ec0ff */
[----:B---3--:R-:W-:Y:S01]  /*0640*/  IMAD.MOV R24, RZ, RZ, -R12 ;  /* 0x000000ffff187224 */ /* 0x008fe200078e0a0c */
[----:B------:R-:W-:Y:S01]  /*0650*/  ISETP.NE.AND P4, PT, R0, R3, PT ;  /* 0x000000030000720c */ /* 0x000fe20003f85270 */
[----:B-1----:R-:W-:Y:S01]  /*0660*/  @!UP0 ULEA UR6, UR7, UR6, 0x18 ;  /* 0x0000000607068291 */ /* 0x002fe2000f8ec03f */
[----:B------:R-:W-:Y:S01]  /*0670*/  LOP3.LUT R152, R8, 0xc, R11, 0x78, !PT ;  /* 0x0000000c08987812 */ /* 0x000fe200078e780b */
[----:B------:R-:W-:Y:S01]  /*0680*/  IMAD.IADD R0, R2, 0x1, -R9 ;  /* 0x0000000102007824 */ /* 0x000fe200078e0a09 */
[----:B------:R-:W-:Y:S01]  /*0690*/  VOTEU.ALL UP0, P0 ;  /* 0x00000000003f7886 */ /* 0x000fe20000000000 */
[----:B------:R-:W-:Y:S01]  /*06a0*/  LOP3.LUT P0, RZ, R6, 0x7, RZ, 0xc0, !PT ;  /* 0x0000000706ff7812 */ /* 0x000fe2000780c0ff */
[----:B------:R-:W-:-:S02]  /*06b0*/  VIADD R6, R5, 0xffffffff ;  /* 0xffffffff05067836 */ /* 0x000fc40000000000 */
[----:B------:R-:W-:Y:S01]  /*06c0*/  ISETP.NE.AND P1, PT, R0, 0x3, PT ;  /* 0x000000030000780c */ /* 0x000fe20003f25270 */
[----:B-----5:R-:W-:Y:S01]  /*06d0*/  IMAD R9, R7, R24, R4 ;  /* 0x0000001807097224 */ /* 0x020fe200078e0204 */
[----:B------:R-:W-:Y:S02]  /*06e0*/  ISETP.LT.U32.AND P0, PT, R152, 0x2, !P0 ;  /* 0x000000029800780c */ /* 0x000fe40004701070 */
[----:B------:R-:W-:Y:S01]  /*06f0*/  ISETP.EQ.OR P1, PT, R0, RZ, !P1 ;  /* 0x000000ff0000720c */ /* 0x000fe20004f22670 */
[----:B------:R-:W0:Y:S02]  /*0700*/  FENCE.VIEW.ASYNC.S ;  /* 0x00000000000073c6 */ /* 0x000e240000000000 */
[----:B0-----:R0:W1:Y:S01]  /*0710*/  @!UP0 SYNCS.EXCH.64 URZ, [UR6+0x60], UR4 ;  /* 0x00006004063f85b2 */ /* 0x0010620008000100 */
[----:B------:R-:W-:Y:S02]  /*0720*/  @P4 LEA.HI R2, R152, R152, RZ, 0x1 ;  /* 0x0000009898024211 */ /* 0x000fe400078f08ff */
[----:B------:R-:W-:-:S02]  /*0730*/  ISETP.EQ.AND P1, PT, R5, RZ, P1 ;  /* 0x000000ff0500720c */ /* 0x000fc40000f22270 */
[----:B------:R-:W-:Y:S02]  /*0740*/  @P4 SHF.R.S32.HI R2, RZ, 0x1, R2 ;  /* 0x00000001ff024819 */ /* 0x000fe40000011402 */
[----:B------:R-:W-:Y:S02]  /*0750*/  ISETP.GE.U32.AND P6, PT, R6, 0x2, PT ;  /* 0x000000020600780c */ /* 0x000fe40003fc6070 */
[----:B------:R-:W-:Y:S02]  /*0760*/  @P4 ISETP.NE.AND P5, PT, R2, R9, PT ;  /* 0x000000090200420c */ /* 0x000fe40003fa5270 */
[----:B------:R-:W-:Y:S02]  /*0770*/  SEL R9, RZ, 0x1, !P0 ;  /* 0x00000001ff097807 */ /* 0x000fe40004000000 */
[----:B------:R-:W-:Y:S02]  /*0780*/  @P4 SEL R22, RZ, 0x1, P5 ;  /* 0x00000001ff164807 */ /* 0x000fe40002800000 */
[----:B------:R-:W-:Y:S01]  /*0790*/  SEL R19, RZ, 0x1, !P1 ;  /* 0x00000001ff137807 */ /* 0x000fe20004800000 */
[----:B------:R0:W2:Y:S01]  /*07a0*/  @!UP1 SYNCS.EXCH.64 URZ, [UR6+0x68], UR4 ;  /* 0x00006804063f95b2 */ /* 0x0000a20008000100 */
[----:B------:R-:W-:Y:S01]  /*07b0*/  LOP3.LUT R22, R22, R9, RZ, 0xc0, !PT ;  /* 0x0000000916167212 */ /* 0x000fe200078ec0ff */
[----:B------:R-:W-:Y:S01]  /*07c0*/  NOP ;  /* 0x0000000000007918 */ /* 0x000fe20000000000 */
[----:B------:R-:W-:Y:S01]  /*07d0*/  SEL R19, R19, 0x2, P6 ;  /* 0x0000000213137807 */ /* 0x000fe20003000000 */
[----:B------:R-:W-:Y:S06]  /*07e0*/  @!P2 BRA `(.L_x_3) ;  /* 0x000000000008a947 */ /* 0x000fec0003800000 */
[----:B-12-4-:R-:W-:Y:S01]  /*07f0*/  UCGABAR_ARV ;  /* 0x00000000000079c7 */ /* 0x016fe20008000000 */
[----:B------:R-:W-:Y:S05]  /*0800*/  BRA `(.L_x_4) ;  /* 0x0000000000047947 */ /* 0x000fea0003800000 */
.L_x_3:
[----:B-12-4-:R-:W-:Y:S01]  /*0810*/  NOP ;  /* 0x0000000000007918 */ /* 0x016fe20000000000 */
.L_x_4:
[----:B------:R-:W1:Y:S01]  /*0820*/  LDC R2, c[0x0][0x65c] ;  /* 0x00019700ff027b82 */ /* 0x000e620000000800 */
[----:B------:R-:W-:Y:S02]  /*0830*/  IMAD.U32 R8, RZ, RZ, UR8 ;  /* 0x00000008ff087e24 */ /* 0x000fe4000f8e00ff */
[----:B------:R-:W-:Y:S01]  /*0840*/  IMAD.MOV.U32 R9, RZ, RZ, RZ ;  /* 0x000000ffff097224 */ /* 0x000fe200078e00ff */
[----:B-1----:R-:W-:-:S04]  /*0850*/  ISETP.NE.AND P1, PT, R2, 0x1, PT ;  /* 0x000000010200780c */ /* 0x002fc80003f25270 */
[----:B------:R-:W-:-:S09]  /*0860*/  P2R R5, PR, RZ, 0x2 ;  /* 0x00000002ff057803 */ /* 0x000fd20000000000 */
[----:B------:R-:W1:Y:S01]  /*0870*/  @P1 LDC R17, c[0x0][0x10] ;  /* 0x00000400ff111b82 */ /* 0x000e620000000800 */
[----:B------:R-:W-:Y:S02]  /*0880*/  @P1 IMAD.MOV.U32 R5, RZ, RZ, RZ ;  /* 0x000000ffff051224 */ /* 0x000fe400078e00ff */
[----:B------:R-:W-:-:S05]  /*0890*/  @P1 IMAD.MOV.U32 R13, RZ, RZ, RZ ;  /* 0x000000ffff0d1224 */ /* 0x000fca00078e00ff */
[----:B------:R-:W2:Y:S01]  /*08a0*/  @!P1 LDC R11, c[0x0][0xc] ;  /* 0x00000300ff0b9b82 */ /* 0x000ea20000000800 */
[----:B-1----:R-:W-:-:S04]  /*08b0*/  @P1 IMAD.WIDE.U32 R16, R17, UR8, R4 ;  /* 0x0000000811101c25 */ /* 0x002fc8000f8e0004 */
[----:B------:R-:W-:Y:S02]  /*08c0*/  @P1 IMAD.IADD R17, R17, 0x1, R13 ;  /* 0x0000000111111824 */ /* 0x000fe400078e020d */
[----:B--2---:R-:W-:-:S04]  /*08d0*/  @!P1 IMAD.WIDE.U32 R8, R4, R11, R8 ;  /* 0x0000000b04089225 */ /* 0x004fc800078e0008 */
[----:B------:R-:W-:Y:S02]  /*08e0*/  @!P1 IMAD.MOV.U32 R16, RZ, RZ, R8 ;  /* 0x000000ffff109224 */ /* 0x000fe400078e0008 */
[----:B------:R-:W-:Y:S01]  /*08f0*/  @!P1 IMAD.MOV.U32 R17, RZ, RZ, R9 ;  /* 0x000000ffff119224 */ /* 0x000fe200078e0009 */
[----:B------:R-:W-:Y:S06]  /*0900*/  @!P2 BRA `(.L_x_5) ;  /* 0x00000000000ca947 */ /* 0x000fec0003800000 */
[----:B------:R-:W-:Y:S01]  /*0910*/  UCGABAR_WAIT ;  /* 0x0000000000007dc7 */ /* 0x000fe20008000000 */
[----:B------:R-:W-:Y:S01]  /*0920*/  CCTL.IVALL ;  /* 0x00000000ff00798f */ /* 0x000fe20002000000 */
[----:B------:R-:W-:Y:S05]  /*0930*/  BRA `(.L_x_6) ;  /* 0x0000000000047947 */ /* 0x000fea0003800000 */
.L_x_5:
[----:B------:R-:W-:Y:S06]  /*0940*/  BAR.SYNC.DEFER_BLOCKING 0x0 ;  /* 0x0000000000007b1d */ /* 0x000fec0000010000 */
.L_x_6:
[----:B------:R-:W-:Y:S05]  /*0950*/  @!P3 BRA `(.L_x_7) ;  /* 0x000000a0007cb947 */ /* 0x000fea0003800000 */
[----:B------:R-:W-:-:S13]  /*0960*/  ISETP.GT.U32.AND P0, PT, R6, 0x1, PT ;  /* 0x000000010600780c */ /* 0x000fda0003f04070 */
[----:B0-----:R-:W-:Y:S05]  /*0970*/  @P0 EXIT ;  /* 0x000000000000094d */ /* 0x001fea0003800000 */
[----:B------:R-:W-:Y:S01]  /*0980*/  ULDC.64 UR4, c[0x0][0x650] ;  /* 0x0001940000047ab9 */ /* 0x000fe20000000a00 */
[----:B------:R-:W-:Y:S01]  /*0990*/  PRMT R0, RZ, 0x7610, R0 ;  /* 0x00007610ff007816 */ /* 0x000fe20000000000 */
[----:B------:R-:W-:Y:S01]  /*09a0*/  IMAD.MOV.U32 R153, RZ, RZ, -0x1 ;  /* 0xffffffffff997424 */ /* 0x000fe200078e00ff */
[----:B------:R-:W-:Y:S01]  /*09b0*/  ISETP.GE.U32.AND P0, PT, R16, UR4, PT ;  /* 0x0000000410007c0c */ /* 0x000fe2000bf06070 */
[----:B------:R-:W-:Y:S02]  /*09c0*/  IMAD.MOV.U32 R154, RZ, RZ, -0x1 ;  /* 0xffffffffff9a7424 */ /* 0x000fe400078e00ff */
[----:B------:R-:W-:Y:S01]  /*09d0*/  IMAD.MOV.U32 R23, RZ, RZ, -0x1 ;  /* 0xffffffffff177424 */ /* 0x000fe200078e00ff */
[----:B------:R-:W-:-:S13]  /*09e0*/  ISETP.GE.U32.AND.EX P0, PT, R17, UR5, PT, P0 ;  /* 0x0000000511007c0c */ /* 0x000fda000bf06100 */
[----:B------:R-:W-:Y:S05]  /*09f0*/  @P0 BRA `(.L_x_8) ;  /* 0x00000004002c0947 */ /* 0x000fea0003800000 */
[----:B------:R-:W0:Y:S01]  /*0a00*/  LDC.64 R20, c[0x0][0x628] ;  /* 0x00018a00ff147b82 */ /* 0x000e220000000a00 */
[----:B------:R-:W-:Y:S02]  /*0a10*/  IMAD.MOV.U32 R8, RZ, RZ, R16 ;  /* 0x000000ffff087224 */ /* 0x000fe400078e0010 */
[----:B------:R-:W-:-:S05]  /*0a20*/  IMAD.MOV.U32 R9, RZ, RZ, R17 ;  /* 0x000000ffff097224 */ /* 0x000fca00078e0011 */
[----:B------:R-:W1:Y:S08]  /*0a30*/  LDC R0, c[0x0][0x630] ;  /* 0x00018c00ff007b82 */ /* 0x000e700000000800 */
[----:B------:R-:W2:Y:S01]  /*0a40*/  LDC.64 R26, c[0x0][0x620] ;  /* 0x00018800ff1a7b82 */ /* 0x000ea20000000a00 */
[----:B0-----:R-:W-:-:S04]  /*0a50*/  ISETP.NE.U32.AND P0, PT, R20, RZ, PT ;  /* 0x000000ff1400720c */ /* 0x001fc80003f05070 */
[----:B------:R-:W-:-:S13]  /*0a60*/  ISETP.NE.AND.EX P0, PT, R21, RZ, PT, P0 ;  /* 0x000000ff1500720c */ /* 0x000fda0003f05300 */
[----:B-12---:R-:W-:Y:S05]  /*0a70*/  @!P0 BRA `(.L_x_9) ;  /* 0x0000000000288947 */ /* 0x006fea0003800000 */
[----:B------:R-:W0:Y:S02]  /*0a80*/  LDC R13, c[0x0][0x634] ;  /* 0x00018d00ff0d7b82 */ /* 0x000e240000000800 */
[----:B0-----:R-:W-:-:S05]  /*0a90*/  IADD3 R13, P0, R16, R13, RZ ;  /* 0x0000000d100d7210 */ /* 0x001fca0007f1e0ff */
[----:B------:R-:W-:-:S04]  /*0aa0*/  IMAD.X R15, RZ, RZ, R17, P0 ;  /* 0x000000ffff0f7224 */ /* 0x000fc800000e0611 */
[----:B------:R-:W-:-:S04]  /*0ab0*/  IMAD.WIDE.U32 R8, R15, R20, RZ ;  /* 0x000000140f087225 */ /* 0x000fc800078e00ff */
[----:B------:R-:W-:-:S04]  /*0ac0*/  IMAD.WIDE.U32 R10, P0, R13, R21, R8 ;  /* 0x000000150d0a7225 */ /* 0x000fc80007800008 */
[----:B------:R-:W-:-:S04]  /*0ad0*/  IMAD.WIDE.U32 R8, R13, R20, RZ ;  /* 0x000000140d087225 */ /* 0x000fc800078e00ff */
[----:B------:R-:W-:Y:S01]  /*0ae0*/  IMAD.X R13, RZ, RZ, RZ, P0 ;  /* 0x000000ffff0d7224 */ /* 0x000fe200000e06ff */
[----:B------:R-:W-:Y:S01]  /*0af0*/  IADD3 RZ, P0, R9, R10, RZ ;  /* 0x0000000a09ff7210 */ /* 0x000fe20007f1e0ff */
[----:B------:R-:W-:-:S04]  /*0b00*/  IMAD.MOV.U32 R12, RZ, RZ, R11 ;  /* 0x000000ffff0c7224 */ /* 0x000fc800078e000b */
[----:B------:R-:W-:-:S08]  /*0b10*/  IMAD.WIDE.U32.X R8, R15, R21, R12, P0 ;  /* 0x000000150f087225 */ /* 0x000fd000000e040c */
.L_x_9:
[----:B------:R-:W0:Y:S01]  /*0b20*/  LDC.64 R20, c[0x0][0x640] ;  /* 0x00019000ff147b82 */ /* 0x000e220000000a00 */
[--C-:B------:R-:W-:Y:S01]  /*0b30*/  SHF.R.U64 R28, R8, R0, R9.reuse ;  /* 0x00000000081c7219 */ /* 0x100fe20000001209 */
[----:B------:R-:W-:Y:S01]  /*0b40*/  IMAD R30, R7, R24, R4 ;  /* 0x00000018071e7224 */ /* 0x000fe200078e0204 */
[----:B------:R-:W-:Y:S01]  /*0b50*/  SHF.R.U32.HI R0, RZ, R0, R9 ;  /* 0x00000000ff007219 */ /* 0x000fe20000011609 */
[----:B------:R-:W-:Y:S01]  /*0b60*/  IMAD.MOV.U32 R23, RZ, RZ, 0x1 ;  /* 0x00000001ff177424 */ /* 0x000fe200078e00ff */
[----:B------:R-:W-:-:S03]  /*0b70*/  IADD3 R5, P0, RZ, -R28, RZ ;  /* 0x8000001cff057210 */ /* 0x000fc60007f1e0ff */
[----:B------:R-:W1:Y:S02]  /*0b80*/  LDC R6, c[0x0][0x618] ;  /* 0x00018600ff067b82 */ /* 0x000e640000000800 */
[----:B------:R-:W-:-:S04]  /*0b90*/  IMAD.X R9, RZ, RZ, ~R0, P0 ;  /* 0x000000ffff097224 */ /* 0x000fc800000e0e00 */
[-C--:B------:R-:W-:Y:S02]  /*0ba0*/  IMAD R0, R9, R26.reuse, RZ ;  /* 0x0000001a09007224 */ /* 0x080fe400078e02ff */
[----:B------:R-:W2:Y:S01]  /*0bb0*/  LDC R11, c[0x0][0x608] ;  /* 0x00018200ff0b7b82 */ /* 0x000ea20000000800 */
[----:B------:R-:W-:-:S04]  /*0bc0*/  IMAD.WIDE.U32 R8, R5, R26, R16 ;  /* 0x0000001a05087225 */ /* 0x000fc800078e0010 */
[----:B------:R-:W-:-:S03]  /*0bd0*/  IMAD R5, R5, R27, R0 ;  /* 0x0000001b05057224 */ /* 0x000fc600078e0200 */
[----:B------:R-:W3:Y:S01]  /*0be0*/  LDC R12, c[0x0][0x658] ;  /* 0x00019600ff0c7b82 */ /* 0x000ee20000000800 */
[----:B0-----:R-:W-:Y:S01]  /*0bf0*/  ISETP.NE.U32.AND P0, PT, R20, RZ, PT ;  /* 0x000000ff1400720c */ /* 0x001fe20003f05070 */
[----:B------:R-:W-:Y:S02]  /*0c00*/  IMAD.IADD R5, R9, 0x1, R5 ;  /* 0x0000000109057824 */ /* 0x000fe400078e0205 */
[----:B------:R-:W-:Y:S01]  /*0c10*/  IMAD.MOV.U32 R9, RZ, RZ, -0x1 ;  /* 0xffffffffff097424 */ /* 0x000fe200078e00ff */
[----:B------:R-:W-:-:S03]  /*0c20*/  ISETP.NE.AND.EX P0, PT, R21, RZ, PT, P0 ;  /* 0x000000ff1500720c */ /* 0x000fc60003f05300 */
[----:B------:R-:W0:Y:S01]  /*0c30*/  LDC R15, c[0x0][0x600] ;  /* 0x00018000ff0f7b82 */ /* 0x000e220000000800 */
[-CC-:B-1----:R-:W-:Y:S02]  /*0c40*/  SHF.R.U64 R13, R8, R6.reuse, R5.reuse ;  /* 0x00000006080d7219 */ /* 0x182fe40000001205 */
[----:B------:R-:W-:-:S05]  /*0c50*/  SHF.R.U32.HI R0, RZ, R6, R5 ;  /* 0x00000006ff007219 */ /* 0x000fca0000011605 */
[----:B------:R-:W1:Y:S01]  /*0c60*/  LDC R14, c[0x0][0x648] ;  /* 0x00019200ff0e7b82 */ /* 0x000e620000000800 */
[-CC-:B--2---:R-:W-:Y:S02]  /*0c70*/  SHF.R.U64 R27, R13, R11.reuse, R0.reuse ;  /* 0x0000000b0d1b7219 */ /* 0x184fe40000001200 */
[----:B------:R-:W-:-:S05]  /*0c80*/  SHF.R.U32.HI R5, RZ, R11, R0 ;  /* 0x0000000bff057219 */ /* 0x000fca0000011600 */
[----:B------:R-:W2:Y:S01]  /*0c90*/  LDC R26, c[0x0][0x638] ;  /* 0x00018e00ff1a7b82 */ /* 0x000ea20000000800 */
[-CC-:B---3--:R-:W-:Y:S02]  /*0ca0*/  SHF.R.U64 R24, R27, R12.reuse, R5.reuse ;  /* 0x0000000c1b187219 */ /* 0x188fe40000001205 */
[-C--:B------:R-:W-:Y:S02]  /*0cb0*/  SHF.L.U32 R0, R9, R12.reuse, RZ ;  /* 0x0000000c09007219 */ /* 0x080fe400000006ff */
[----:B------:R-:W-:Y:S01]  /*0cc0*/  SHF.R.U32.HI R5, RZ, R12, R5 ;  /* 0x0000000cff057219 */ /* 0x000fe20000011605 */
[----:B------:R-:W-:Y:S01]  /*0cd0*/  IMAD.MOV.U32 R4, RZ, RZ, R24 ;  /* 0x000000ffff047224 */ /* 0x000fe200078e0018 */
[----:B------:R-:W-:Y:S01]  /*0ce0*/  LOP3.LUT R10, RZ, R0, RZ, 0x33, !PT ;  /* 0x00000000ff0a7212 */ /* 0x000fe200078e33ff */
[----:B------:R-:W3:Y:S01]  /*0cf0*/  LDC R25, c[0x0][0x610] ;  /* 0x00018400ff197b82 */ /* 0x000ee20000000800 */
[----:B------:R-:W-:Y:S05]  /*0d00*/  @!P0 BRA `(.L_x_10) ;  /* 0x0000000000288947 */ /* 0x000fea0003800000 */
[----:B------:R-:W4:Y:S02]  /*0d10*/  LDC R9, c[0x0][0x64c] ;  /* 0x00019300ff097b82 */ /* 0x000f240000000800 */
[----:B----4-:R-:W-:-:S05]  /*0d20*/  IADD3 R9, P0, R24, R9, RZ ;  /* 0x0000000918097210 */ /* 0x010fca0007f1e0ff */
        /* <DEDUP_REMOVED lines=8> */
.L_x_10:
[----:B-1----:R-:W-:Y:S01]  /*0db0*/  SHF.R.U64 R4, R4, R14, R5 ;  /* 0x0000000e04047219 */ /* 0x002fe20000001205 */
[----:B0-----:R-:W-:Y:S01]  /*0dc0*/  VIADD R6, R15, 0xffffffff ;  /* 0xffffffff0f067836 */ /* 0x001fe20000000000 */
[----:B------:R-:W-:Y:S01]  /*0dd0*/  SHF.L.U32 R0, R23, R12, RZ ;  /* 0x0000000c17007219 */ /* 0x000fe200000006ff */
[----:B------:R-:W-:Y:S01]  /*0de0*/  IMAD.MOV.U32 R23, RZ, RZ, R28 ;  /* 0x000000ffff177224 */ /* 0x000fe200078e001c */
[----:B------:R-:W-:Y:S01]  /*0df0*/  LOP3.LUT R5, R27, R10, RZ, 0xc0, !PT ;  /* 0x0000000a1b057212 */ /* 0x000fe200078ec0ff */
[----:B------:R-:W-:Y:S01]  /*0e00*/  IMAD.MOV R7, RZ, RZ, -R4 ;  /* 0x000000ffff077224 */ /* 0x000fe200078e0a04 */
[----:B------:R-:W-:Y:S02]  /*0e10*/  SEL R3, R3, R30, !P1 ;  /* 0x0000001e03037207 */ /* 0x000fe40004800000 */
[----:B------:R-:W-:Y:S01]  /*0e20*/  LOP3.LUT R6, R13, R6, RZ, 0xc0, !PT ;  /* 0x000000060d067212 */ /* 0x000fe200078ec0ff */
[----:B------:R-:W-:Y:S02]  /*0e30*/  IMAD R4, R0, R4, R5 ;  /* 0x0000000400047224 */ /* 0x000fe400078e0205 */
[----:B--2---:R-:W-:-:S02]  /*0e40*/  IMAD R0, R7, R26, R24 ;  /* 0x0000001a07007224 */ /* 0x004fc400078e0218 */
[----:B---3--:R-:W-:Y:S02]  /*0e50*/  IMAD R3, R4, R25, R3 ;  /* 0x0000001904037224 */ /* 0x008fe400078e0203 */
[----:B------:R-:W-:Y:S02]  /*0e60*/  IMAD.MOV.U32 R5, RZ, RZ, 0x1 ;  /* 0x00000001ff057424 */ /* 0x000fe400078e00ff */
[----:B------:R-:W-:-:S03]  /*0e70*/  IMAD R4, R0, R15, R6 ;  /* 0x0000000f00047224 */ /* 0x000fc600078e0206 */
[----:B------:R-:W-:Y:S02]  /*0e80*/  PRMT R0, R5, 0x7610, R0 ;  /* 0x0000761005007816 */ /* 0x000fe40000000000 */
[----:B------:R-:W-:Y:S02]  /*0e90*/  SEL R154, R4, R3, !P1 ;  /* 0x00000003049a7207 */ /* 0x000fe40004800000 */
[----:B------:R-:W-:-:S07]  /*0ea0*/  SEL R153, R3, R4, !P1 ;  /* 0x0000000403997207 */ /* 0x000fce0004800000 */
.L_x_8:
[----:B------:R-:W-:-:S08]  /*0eb0*/  NOP ;  /* 0x0000000000007918 */ /* 0x000fd00000000000 */
[----:B------:R-:W0:Y:S02]  /*0ec0*/  USETMAXREG.TRY_ALLOC.CTAPOOL UP0, 0xe8 ;  /* 0x000000e8000079c8 */ /* 0x000e240008000600 */
[----:B0-----:R-:W-:-:S13]  /*0ed0*/  PLOP3.LUT P0, PT, PT, PT, UP0, 0x80, 0x0 ;  /* 0x000000000000781c */ /* 0x001fda0003f0f008 */
[----:B------:R-:W-:Y:S05]  /*0ee0*/  @!P0 BRA `(.L_x_8) ;  /* 0xfffffffc00f08947 */ /* 0x000fea000383ffff */
[----:B------:R-:W-:Y:S01]  /*0ef0*/  ULDC.64 UR4, c[0x0][0x598] ;  /* 0x0001660000047ab9 */ /* 0x000fe20000000a00 */
[----:B------:R-:W-:Y:S01]  /*0f00*/  ULDC.64 UR36, c[0x0][0x208] ;  /* 0x0000820000247ab9 */ /* 0x000fe20000000a00 */
[----:B------:R-:W-:-:S04]  /*0f10*/  ISETP.NE.U32.AND P0, PT, RZ, UR4, PT ;  /* 0x00000004ff007c0c */ /* 0x000fc8000bf05070 */
[----:B------:R-:W-:-:S13]  /*0f20*/  ISETP.NE.AND.EX P0, PT, RZ, UR5, PT, P0 ;  /* 0x00000005ff007c0c */ /* 0x000fda000bf05300 */
[----:B------:R-:W-:Y:S05]  /*0f30*/  @!P0 BRA `(.L_x_11) ;  /* 0x00000000001c8947 */ /* 0x000fea0003800000 */
[----:B------:R-:W0:Y:S02]  /*0f40*/  LDC.64 R4, c[0x0][0x598] ;  /* 0x00016600ff047b82 */ /* 0x000e240000000a00 */
[----:B0-----:R-:W2:Y:S02]  /*0f50*/  LDG.E.64 R4, desc[UR36][R4.64] ;  /* 0x0000002404047981 */ /* 0x001ea4000c1e1b00 */
[----:B--2---:R-:W-:-:S04]  /*0f60*/  ISETP.NE.U32.AND P0, PT, R4, RZ, PT ;  /* 0x000000ff0400720c */ /* 0x004fc80003f05070 */
[----:B------:R-:W-:-:S13]  /*0f70*/  ISETP.NE.AND.EX P0, PT, R5, RZ, PT, P0 ;  /* 0x000000ff0500720c */ /* 0x000fda0003f05300 */
[----:B------:R-:W-:Y:S05]  /*0f80*/  @!P0 BRA `(.L_x_11) ;  /* 0x0000000000088947 */ /* 0x000fea0003800000 */
[----:B------:R0:W5:Y:S01]  /*0f90*/  LD.E R155, desc[UR36][R4.64] ;  /* 0x00000024049b7980 */ /* 0x000162000c101900 */
[----:B------:R-:W-:Y:S05]  /*0fa0*/  BRA `(.L_x_12) ;  /* 0x0000000000247947 */ /* 0x000fea0003800000 */
.L_x_11:
[----:B------:R-:W-:Y:S02]  /*0fb0*/  ULDC.64 UR4, c[0x0][0x588] ;  /* 0x0001620000047ab9 */ /* 0x000fe40000000a00 */
[----:B------:R-:W-:-:S04]  /*0fc0*/  ISETP.NE.U32.AND P0, PT, RZ, UR4, PT ;  /* 0x00000004ff007c0c */ /* 0x000fc8000bf05070 */
[----:B------:R-:W-:-:S13]  /*0fd0*/  ISETP.NE.AND.EX P0, PT, RZ, UR5, PT, P0 ;  /* 0x00000005ff007c0c */ /* 0x000fda000bf05300 */
[----:B------:R-:W-:Y:S05]  /*0fe0*/  @!P0 BRA `(.L_x_13) ;  /* 0x00000000000c8947 */ /* 0x000fea0003800000 */
[----:B------:R-:W0:Y:S02]  /*0ff0*/  LDC.64 R4, c[0x0][0x588] ;  /* 0x00016200ff047b82 */ /* 0x000e240000000a00 */
[----:B0-----:R1:W5:Y:S01]  /*1000*/  LDG.E R155, desc[UR36][R4.64] ;  /* 0x00000024049b7981 */ /* 0x001362000c1e1900 */
[----:B------:R-:W-:Y:S05]  /*1010*/  BRA `(.L_x_12) ;  /* 0x0000000000087947 */ /* 0x000fea0003800000 */
.L_x_13:
[----:B------:R-:W-:Y:S02]  /*1020*/  ULDC UR4, c[0x0][0x580] ;  /* 0x0001600000047ab9 */ /* 0x000fe40000000800 */
[----:B------:R-:W-:-:S07]  /*1030*/  IMAD.U32 R155, RZ, RZ, UR4 ;  /* 0x00000004ff9b7e24 */ /* 0x000fce000f8e00ff */
.L_x_12:
[----:B------:R-:W-:Y:S02]  /*1040*/  ULDC.64 UR4, c[0x0][0x5a0] ;  /* 0x0001680000047ab9 */ /* 0x000fe40000000a00 */
[----:B------:R-:W-:-:S04]  /*1050*/  ISETP.NE.U32.AND P0, PT, RZ, UR4, PT ;  /* 0x00000004ff007c0c */ /* 0x000fc8000bf05070 */
[----:B------:R-:W-:-:S13]  /*1060*/  ISETP.NE.AND.EX P0, PT, RZ, UR5, PT, P0 ;  /* 0x00000005ff007c0c */ /* 0x000fda000bf05300 */
[----:B------:R-:W-:Y:S05]  /*1070*/  @!P0 BRA `(.L_x_14) ;  /* 0x00000000001c8947 */ /* 0x000fea0003800000 */
[----:B01----:R-:W0:Y:S02]  /*1080*/  LDC.64 R4, c[0x0][0x5a0] ;  /* 0x00016800ff047b82 */ /* 0x003e240000000a00 */
[----:B0-----:R-:W2:Y:S02]  /*1090*/  LDG.E.64 R4, desc[UR36][R4.64] ;  /* 0x0000002404047981 */ /* 0x001ea4000c1e1b00 */
[----:B--2---:R-:W-:-:S04]  /*10a0*/  ISETP.NE.U32.AND P0, PT, R4, RZ, PT ;  /* 0x000000ff0400720c */ /* 0x004fc80003f05070 */
[----:B------:R-:W-:-:S13]  /*10b0*/  ISETP.NE.AND.EX P0, PT, R5, RZ, PT, P0 ;  /* 0x000000ff0500720c */ /* 0x000fda0003f05300 */
[----:B------:R-:W-:Y:S05]  /*10c0*/  @!P0 BRA `(.L_x_14) ;  /* 0x0000000000088947 */ /* 0x000fea0003800000 */
[----:B------:R0:W5:Y:S01]  /*10d0*/  LD.E R156, desc[UR36][R4.64] ;  /* 0x00000024049c7980 */ /* 0x000162000c101900 */
[----:B------:R-:W-:Y:S05]  /*10e0*/  BRA `(.L_x_15) ;  /* 0x0000000000247947 */ /* 0x000fea0003800000 */
.L_x_14:
[----:B------:R-:W-:Y:S02]  /*10f0*/  ULDC.64 UR4, c[0x0][0x590] ;  /* 0x0001640000047ab9 */ /* 0x000fe40000000a00 */
[----:B------:R-:W-:-:S04]  /*1100*/  ISETP.NE.U32.AND P0, PT, RZ, UR4, PT ;  /* 0x00000004ff007c0c */ /* 0x000fc8000bf05070 */
[----:B------:R-:W-:-:S13]  /*1110*/  ISETP.NE.AND.EX P0, PT, RZ, UR5, PT, P0 ;  /* 0x00000005ff007c0c */ /* 0x000fda000bf05300 */
[----:B------:R-:W-:Y:S05]  /*1120*/  @!P0 BRA `(.L_x_16) ;  /* 0x00000000000c8947 */ /* 0x000fea0003800000 */
[----:B------:R-:W2:Y:S02]  /*1130*/  LDC.64 R156, c[0x0][0x590] ;  /* 0x00016400ff9c7b82 */ /* 0x000ea40000000a00 */
[----:B--2---:R2:W5:Y:S01]  /*1140*/  LDG.E R156, desc[UR36][R156.64] ;  /* 0x000000249c9c7981 */ /* 0x004562000c1e1900 */
[----:B------:R-:W-:Y:S05]  /*1150*/  BRA `(.L_x_15) ;  /* 0x0000000000087947 */ /* 0x000fea0003800000 */
.L_x_16:
[----:B------:R-:W-:Y:S02]  /*1160*/  ULDC UR4, c[0x0][0x584] ;  /* 0x0001610000047ab9 */ /* 0x000fe40000000800 */
[----:B------:R-:W-:-:S07]  /*1170*/  IMAD.U32 R156, RZ, RZ, UR4 ;  /* 0x00000004ff9c7e24 */ /* 0x000fce000f8e00ff */
.L_x_15:
[----:B------:R-:W-:-:S13]  /*1180*/  LOP3.LUT P0, RZ, R0, 0xff, RZ, 0xc0, !PT ;  /* 0x000000ff00ff7812 */ /* 0x000fda000780c0ff */
[----:B------:R-:W-:Y:S05]  /*1190*/  @!P0 EXIT ;  /* 0x000000000000894d */ /* 0x000fea0003800000 */
[----:B------:R-:W-:Y:S01]  /*11a0*/  ULDC UR4, c[0x0][0x28c] ;  /* 0x0000a30000047ab9 */ /* 0x000fe20000000800 */
[----:B------:R-:W-:Y:S01]  /*11b0*/  LOP3.LUT R168, R19, 0x1, RZ, 0xfc, !PT ;  /* 0x0000000113a87812 */ /* 0x000fe200078efcff */
[----:B------:R-:W-:Y:S01]  /*11c0*/  UIADD3 UR4, UR4, 0x1f, URZ ;  /* 0x0000001f04047890 */ /* 0x000fe2000fffe03f */
[----:B------:R-:W-:Y:S01]  /*11d0*/  UMOV UR38, URZ ;  /* 0x0000003f00267c82 */ /* 0x000fe20008000000 */
[----:B------:R-:W-:Y:S02]  /*11e0*/  UMOV UR39, URZ ;  /* 0x0000003f00277c82 */ /* 0x000fe40008000000 */
[----:B------:R-:W-:-:S04]  /*11f0*/  USHF.R.S32.HI UR5, URZ, 0x1f, UR4 ;  /* 0x0000001f3f057899 */ /* 0x000fc80008011404 */
[----:B------:R-:W-:-:S04]  /*1200*/  ULEA.HI UR5, UR5, UR4, URZ, 0x5 ;  /* 0x0000000405057291 */ /* 0x000fc8000f8f283f */
[----:B------:R-:W-:-:S12]  /*1210*/  USHF.R.S32.HI UR40, URZ, 0x5, UR5 ;  /* 0x000000053f287899 */ /* 0x000fd80008011405 */
.L_x_290:
[----:B------:R-:W-:Y:S01]  /*1220*/  LOP3.LUT R0, R18, 0x80, RZ, 0xc0, !PT ;  /* 0x0000008012007812 */ /* 0x000fe200078ec0ff */
[----:B---3--:R-:W3:Y:S01]  /*1230*/  S2UR UR7, SR_CgaCtaId ;  /* 0x00000000000779c3 */ /* 0x008ee20000008800 */
[----:B------:R-:W-:Y:S02]  /*1240*/  UMOV UR6, 0x400 ;  /* 0x0000040000067882 */ /* 0x000fe40000000000 */
[----:B------:R-:W-:-:S06]  /*1250*/  SHF.R.U32.HI R0, RZ, 0x7, R0 ;  /* 0x00000007ff007819 */ /* 0x000fcc0000011600 */
[----:B----4-:R-:W4:Y:S01]  /*1260*/  SHFL.IDX PT, R0, R0, RZ, 0x1f ;  /* 0x00001fff00007589 */ /* 0x010f2200000e0000 */
[----:B---3--:R-:W-:Y:S01]  /*1270*/  ULEA UR6, UR7, UR6, 0x18 ;  /* 0x0000000607067291 */ /* 0x008fe2000f8ec03f */
[----:B----4-:R-:W-:-:S13]  /*1280*/  R2UR UR4, R0 ;  /* 0x00000000000472ca */ /* 0x010fda00000e0000 */
[----:B------:R-:W-:-:S04]  /*1290*/  ULEA.HI UR5, UR4, UR4, URZ, 0x1 ;  /* 0x0000000404057291 */ /* 0x000fc8000f8f083f */
[----:B------:R-:W-:-:S04]  /*12a0*/  ULOP3.LUT UR5, UR5, 0x7fffe, URZ, 0xc0, !UPT ;  /* 0x0007fffe05057892 */ /* 0x000fc8000f8ec03f */
[----:B------:R-:W-:-:S03]  /*12b0*/  UIADD3 UR5, UR4, -UR5, URZ ;  /* 0x8000000504057290 */ /* 0x000fc6000fffe03f */
[----:B------:R-:W-:Y:S01]  /*12c0*/  ULDC UR4, c[0x0][0x28c] ;  /* 0x0000a30000047ab9 */ /* 0x000fe20000000800 */
[----:B------:R-:W-:Y:S01]  /*12d0*/  ULEA UR5, UR5, UR6, 0xd ;  /* 0x0000000605057291 */ /* 0x000fe2000f8e683f */
[----:B------:R-:W-:-:S03]  /*12e0*/  ISETP.LT.AND P0, PT, RZ, UR4, PT ;  /* 0x00000004ff007c0c */ /* 0x000fc6000bf01270 */
[----:B------:R-:W-:-:S04]  /*12f0*/  UIADD3 UR5, UR5, 0x100, URZ ;  /* 0x0000010005057890 */ /* 0x000fc8000fffe03f */
[----:B------:R-:W-:-:S04]  /*1300*/  USHF.R.U32.HI UR5, URZ, 0x4, UR5 ;  /* 0x000000043f057899 */ /* 0x000fc80008011605 */
[----:B------:R-:W-:Y:S02]  /*1310*/  ULOP3.LUT UR41, UR5, 0x3fff, URZ, 0xc0, !UPT ;  /* 0x00003fff05297892 */ /* 0x000fe4000f8ec03f */
[----:B-12---:R-:W-:Y:S10]  /*1320*/  @P0 BRA `(.L_x_17) ;  /* 0x0000000000400947 */ /* 0x006ff40003800000 */
[----:B------:R-:W-:Y:S01]  /*1330*/  MOV R0, 0x0 ;  /* 0x0000000000007802 */ /* 0x000fe20000000f00 */
[----:B------:R-:W-:Y:S01]  /*1340*/  ULDC.64 UR4, c[0x4][0x68] ;  /* 0x01001a0000047ab9 */ /* 0x000fe20000000a00 */
[----:B------:R-:W-:Y:S01]  /*1350*/  ULDC.64 UR6, c[0x4][0x8] ;  /* 0x0100020000067ab9 */ /* 0x000fe20000000a00 */
[----:B01----:R-:W-:Y:S01]  /*1360*/  IMAD.U32 R4, RZ, RZ, UR4 ;  /* 0x00000004ff047e24 */ /* 0x003fe2000f8e00ff */
[----:B------:R0:W1:Y:S01]  /*1370*/  LDC.64 R14, c[0x4][R0] ;  /* 0x01000000000e7b82 */ /* 0x0000620000000a00 */
[----:B------:R-:W-:Y:S01]  /*1380*/  IMAD.U32 R5, RZ, RZ, UR5 ;  /* 0x00000005ff057e24 */ /* 0x000fe2000f8e00ff */
[----:B------:R-:W-:Y:S01]  /*1390*/  ULDC.64 UR4, c[0x4][0x70] ;  /* 0x01001c0000047ab9 */ /* 0x000fe20000000a00 */
[----:B------:R-:W-:Y:S02]  /*13a0*/  IMAD.U32 R10, RZ, RZ, UR6 ;  /* 0x00000006ff0a7e24 */ /* 0x000fe4000f8e00ff */
[----:B------:R-:W-:Y:S02]  /*13b0*/  IMAD.U32 R6, RZ, RZ, UR4 ;  /* 0x00000004ff067e24 */ /* 0x000fe4000f8e00ff */
[----:B------:R-:W-:-:S02]  /*13c0*/  IMAD.U32 R7, RZ, RZ, UR5 ;  /* 0x00000005ff077e24 */ /* 0x000fc4000f8e00ff */
[----:B------:R-:W-:Y:S02]  /*13d0*/  IMAD.U32 R11, RZ, RZ, UR7 ;  /* 0x00000007ff0b7e24 */ /* 0x000fe4000f8e00ff */
[----:B------:R-:W-:Y:S02]  /*13e0*/  IMAD.MOV.U32 R8, RZ, RZ, 0x1e1 ;  /* 0x000001e1ff087424 */ /* 0x000fe400078e00ff */
[----:B------:R-:W-:Y:S02]  /*13f0*/  IMAD.MOV.U32 R12, RZ, RZ, 0x1 ;  /* 0x00000001ff0c7424 */ /* 0x000fe400078e00ff */
[----:B0-----:R-:W-:-:S07]  /*1400*/  IMAD.MOV.U32 R13, RZ, RZ, RZ ;  /* 0x000000ffff0d7224 */ /* 0x001fce00078e00ff */
[----:B------:R-:W-:-:S07]  /*1410*/  LEPC R20, `(.L_x_17) ;  /* 0x000000001014794e */ /* 0x000fce0000000000 */
[----:B-12--5:R-:W-:Y:S05]  /*1420*/  CALL.ABS.NOINC R14 ;  /* 0x000000000e007343 */ /* 0x026fea0003c00000 */
.L_x_17:
[----:B------:R-:W-:-:S13]  /*1430*/  ISETP.NE.AND P0, PT, R168, 0x3, PT ;  /* 0x00000003a800780c */ /* 0x000fda0003f05270 */
[----:B------:R-:W-:Y:S05]  /*1440*/  @!P0 BRA `(.L_x_18) ;  /* 0x0000000000048947 */ /* 0x000fea0003800000 */
[----:B------:R-:W-:Y:S01]  /*1450*/  BPT.TRAP 0x1 ;  /* 0x000000040000795c */ /* 0x000fe20000300000 */
.L_x_18:
[----:B------:R-:W3:Y:S01]  /*1460*/  S2UR UR5, SR_CgaCtaId ;  /* 0x00000000000579c3 */ /* 0x000ee20000008800 */
[----:B------:R-:W-:Y:S01]  /*1470*/  UMOV UR4, 0x400 ;  /* 0x0000040000047882 */ /* 0x000fe20000000000 */
[----:B------:R-:W-:Y:S02]  /*1480*/  IMAD.U32 R0, RZ, RZ, UR38 ;  /* 0x00000026ff007e24 */ /* 0x000fe4000f8e00ff */
[----:B------:R-:W-:-:S03]  /*1490*/  IMAD.U32 R3, RZ, RZ, UR39 ;  /* 0x00000027ff037e24 */ /* 0x000fc6000f8e00ff */
[----:B------:R-:W-:Y:S01]  /*14a0*/  SHF.L.U32 R0, R0, 0x1f, RZ ;  /* 0x0000001f00007819 */ /* 0x000fe200000006ff */
[----:B---3--:R-:W-:-:S06]  /*14b0*/  ULEA UR4, UR5, UR4, 0x18 ;  /* 0x0000000405047291 */ /* 0x008fcc000f8ec03f */
[----:B------:R-:W-:-:S04]  /*14c0*/  IMAD.U32 R6, RZ, RZ, UR4 ;  /* 0x00000004ff067e24 */ /* 0x000fc8000f8e00ff */
[----:B------:R-:W-:-:S04]  /*14d0*/  IMAD R3, R3, 0x8, R6 ;  /* 0x0000000803037824 */ /* 0x000fc800078e0206 */
[----:B------:R3:W4:Y:S01]  /*14e0*/  SYNCS.PHASECHK.TRANS64.TRYWAIT P1, [R3+URZ], R0 ;  /* 0x00000000030075a7 */ /* 0x000722000802017f */
[----:B------:R-:W-:Y:S05]  /*14f0*/  @!P0 BRA `(.L_x_19) ;  /* 0x0000000000048947 */ /* 0x000fea0003800000 */
[----:B------:R-:W-:Y:S01]  /*1500*/  BPT.TRAP 0x1 ;  /* 0x000000040000795c */ /* 0x000fe20000300000 */
.L_x_19:
[----:B----4-:R-:W-:Y:S05]  /*1510*/  @P1 BRA `(.L_x_20) ;  /* 0x0000000000081947 */ /* 0x010fea0003800000 */
[----:B------:R-:W4:Y:S02]  /*1520*/  SYNCS.PHASECHK.TRANS64.TRYWAIT P1, [R3+URZ], R0 ;  /* 0x00000000030075a7 */ /* 0x000f24000802017f */
[----:B----4-:R-:W-:Y:S05]  /*1530*/  @!P1 BRA `(.L_x_21) ;  /* 0x000000ac00149947 */ /* 0x010fea0003800000 */
.L_x_20:
[----:B------:R-:W-:-:S04]  /*1540*/  UISETP.LT.AND UP0, UPT, UR40, 0x1, UPT ;  /* 0x000000012800788c */ /* 0x000fc8000bf01270 */
[----:B------:R-:W-:-:S06]  /*1550*/  USEL UR4, UR40, 0x1, UP0 ;  /* 0x0000000128047887 */ /* 0x000fcc0008000000 */
[----:B---34-:R-:W-:Y:S01]  /*1560*/  IMAD.U32 R0, RZ, RZ, UR4 ;  /* 0x00000004ff007e24 */ /* 0x018fe2000f8e00ff */
[----:B------:R-:W-:Y:S05]  /*1570*/  WARPSYNC.ALL ;  /* 0x0000000000007948 */ /* 0x000fea0003800000 */
[----:B------:R-:W-:-:S04]  /*1580*/  IADD3 R0, -R0, UR40, RZ ;  /* 0x0000002800007c10 */ /* 0x000fc8000fffe1ff */
[----:B------:R-:W-:Y:S02]  /*1590*/  ISETP.GE.AND P1, PT, R0, 0x1, PT ;  /* 0x000000010000780c */ /* 0x000fe40003f26270 */
[----:B------:R-:W-:Y:S01]  /*15a0*/  R2UR UR4, R6 ;  /* 0x00000000060472ca */ /* 0x000fe200000e0000 */
[----:B------:R-:W-:Y:S01]  /*15b0*/  WARPGROUP.ARRIVE ;  /* 0x00000000000079c5 */ /* 0x000fe20000000000 */
[----:B------:R-:W-:Y:S01]  /*15c0*/  UMOV UR9, 0x40000040 ;  /* 0x4000004000097882 */ /* 0x000fe20000000000 */
[----:B------:R-:W-:-:S10]  /*15d0*/  UMOV UR11, 0x40000040 ;  /* 0x40000040000b7882 */ /* 0x000fd40000000000 */
[----:B------:R-:W-:-:S04]  /*15e0*/  UIADD3 UR4, UR4, 0x28100, URZ ;  /* 0x0002810004047890 */ /* 0x000fc8000fffe03f */
[----:B------:R-:W-:-:S04]  /*15f0*/  USHF.R.U32.HI UR4, URZ, 0x4, UR4 ;  /* 0x000000043f047899 */ /* 0x000fc80008011604 */
[----:B------:R-:W-:Y:S02]  /*1600*/  ULOP3.LUT UR5, UR4, 0x3fff, URZ, 0xc0, !UPT ;  /* 0x00003fff04057892 */ /* 0x000fe4000f8ec03f */
[----:B------:R-:W-:Y:S02]  /*1610*/  ULOP3.LUT UR4, UR41, 0x10000, URZ, 0xfc, !UPT ;  /* 0x0001000029047892 */ /* 0x000fe4000f8efc3f */
[----:B------:R-:W-:Y:S02]  /*1620*/  ULOP3.LUT UR5, UR5, 0x10000, URZ, 0xfc, !UPT ;  /* 0x0001000005057892 */ /* 0x000fe4000f8efc3f */
[----:B------:R-:W-:Y:S02]  /*1630*/  ULEA UR6, UR39, UR4, 0xb ;  /* 0x0000000427067291 */ /* 0x000fe4000f8e583f */
[----:B------:R-:W-:-:S05]  /*1640*/  ULEA UR7, UR39, UR5, 0xa ;  /* 0x0000000527077291 */ /* 0x000fca000f8e503f */
[----:B------:R-:W-:Y:S02]  /*1650*/  UMOV UR8, UR6 ;  /* 0x0000000600087c82 */ /* 0x000fe40008000000 */
[----:B------:R-:W-:Y:S02]  /*1660*/  UMOV UR10, UR7 ;  /* 0x00000007000a7c82 */ /* 0x000fe40008000000 */
[----:B------:R-:W-:Y:S01]  /*1670*/  HGMMA.64x128x8.F32.TF32 R88, gdesc[UR8], RZ, !UPT, gsb0 ;  /* 0x05e00000085879f0 */ /* 0x000fe2000c0028ff */
[----:B------:R-:W-:Y:S01]  /*1680*/  UIADD3 UR8, UR6, 0x400, URZ ;  /* 0x0000040006087890 */ /* 0x000fe2000fffe03f */
[----:B------:R-:W-:Y:S01]  /*1690*/  UMOV UR9, 0x40000040 ;  /* 0x4000004000097882 */ /* 0x000fe20000000000 */
[----:B------:R-:W-:Y:S02]  /*16a0*/  WARPGROUP.DEPBAR.LE gsb0, 0x0 ;  /* 0x00008000000079c5 */ /* 0x000fe40000010000 */
[----:B------:R-:W-:-:S07]  /*16b0*/  WARPGROUP.ARRIVE ;  /* 0x00000000000079c5 */ /* 0x000fce0000000000 */
[----:B------:R-:W-:Y:S01]  /*16c0*/  HGMMA.64x128x8.F32.TF32 R24, gdesc[UR8], RZ, !UPT, gsb0 ;  /* 0x05e00000081879f0 */ /* 0x000fe2000c0028ff */
[----:B------:R-:W-:Y:S02]  /*16d0*/  UIADD3 UR8, UR6, 0x2, URZ ;  /* 0x0000000206087890 */ /* 0x000fe4000fffe03f */
[----:B------:R-:W-:Y:S01]  /*16e0*/  UIADD3 UR10, UR7, 0x2, URZ ;  /* 0x00000002070a7890 */ /* 0x000fe2000fffe03f */
[----:B------:R-:W-:Y:S01]  /*16f0*/  UMOV UR9, 0x40000040 ;  /* 0x4000004000097882 */ /* 0x000fe20000000000 */
[----:B------:R-:W-:Y:S01]  /*1700*/  UMOV UR11, 0x40000040 ;  /* 0x40000040000b7882 */ /* 0x000fe20000000000 */
[----:B------:R-:W-:Y:S02]  /*1710*/  WARPGROUP.DEPBAR.LE gsb0, 0x0 ;  /* 0x00008000000079c5 */ /* 0x000fe40000010000 */
[----:B------:R-:W-:-:S06]  /*1720*/  WARPGROUP.ARRIVE ;  /* 0x00000000000079c5 */ /* 0x000fcc0000000000 */
[----:B------:R-:W-:Y:S01]  /*1730*/  HGMMA.64x128x8.F32.TF32 R88, gdesc[UR8], R88, gsb0 ;  /* 0x05e00000085879f0 */ /* 0x000fe20008002858 */
[----:B------:R-:W-:Y:S01]  /*1740*/  UIADD3 UR8, UR6, 0x402, URZ ;  /* 0x0000040206087890 */ /* 0x000fe2000fffe03f */
[----:B------:R-:W-:Y:S01]  /*1750*/  UMOV UR9, 0x40000040 ;  /* 0x4000004000097882 */ /* 0x000fe20000000000 */
[----:B------:R-:W-:Y:S02]  /*1760*/  WARPGROUP.DEPBAR.LE gsb0, 0x0 ;  /* 0x00008000000079c5 */ /* 0x000fe40000010000 */
[----:B------:R-:W-:-:S07]  /*1770*/  WARPGROUP.ARRIVE ;  /* 0x00000000000079c5 */ /* 0x000fce0000000000 */
[----:B------:R-:W-:Y:S01]  /*1780*/  HGMMA.64x128x8.F32.TF32 R24, gdesc[UR8], R24, gsb0 ;  /* 0x05e00000081879f0 */ /* 0x000fe20008002818 */
        /* <DEDUP_REMOVED lines=23> */
[----:B------:R-:W-:Y:S03]  /*1900*/  HGMMA.64x128x8.F32.TF32 R24, gdesc[UR8], R24, gsb0 ;  /* 0x05e00000081879f0 */ /* 0x000fe60008002818 */
[----:B------:R-:W-:Y:S02]  /*1910*/  WARPGROUP.DEPBAR.LE gsb0, 0x0 ;  /* 0x00008000000079c5 */ /* 0x000fe40000010000 */
[----:B------:R-:W-:Y:S05]  /*1920*/  @!P1 BRA `(.L_x_22) ;  /* 0x0000000400749947 */ /* 0x000fea0003800000 */
[----:B------:R-:W-:Y:S02]  /*1930*/  UIADD3 UR6, UR39, 0x1, URZ ;  /* 0x0000000127067890 */ /* 0x000fe4000fffe03f */
[----:B------:R-:W-:Y:S02]  /*1940*/  IMAD.U32 R3, RZ, RZ, UR39 ;  /* 0x00000027ff037e24 */ /* 0x000fe4000f8e00ff */
[----:B------:R-:W-:-:S04]  /*1950*/  UISETP.NE.AND UP0, UPT, UR6, 0x5, UPT ;  /* 0x000000050600788c */ /* 0x000fc8000bf05270 */
[----:B------:R-:W-:Y:S02]  /*1960*/  USEL UR7, URZ, 0x1, UP0 ;  /* 0x000000013f077887 */ /* 0x000fe40008000000 */
[----:B------:R-:W-:Y:S02]  /*1970*/  USEL UR6, UR6, URZ, UP0 ;  /* 0x0000003f06067287 */ /* 0x000fe40008000000 */
[----:B------:R-:W-:-:S06]  /*1980*/  ULOP3.LUT UR7, UR38, UR7, URZ, 0x3c, !UPT ;  /* 0x0000000726077292 */ /* 0x000fcc000f8e3c3f */
[----:B------:R-:W-:-:S07]  /*1990*/  IMAD.U32 R7, RZ, RZ, UR7 ;  /* 0x00000007ff077e24 */ /* 0x000fce000f8e00ff */
.L_x_29:
[----:B------:R-:W-:Y:S05]  /*19a0*/  @!P0 BRA `(.L_x_23) ;  /* 0x0000000000048947 */ /* 0x000fea0003800000 */
[----:B------:R-:W-:Y:S01]  /*19b0*/  BPT.TRAP 0x1 ;  /* 0x000000040000795c */ /* 0x000fe20000300000 */
.L_x_23:
[----:B------:R-:W3:Y:S01]  /*19c0*/  S2UR UR8, SR_CgaCtaId ;  /* 0x00000000000879c3 */ /* 0x000ee20000008800 */
[----:B------:R-:W-:Y:S01]  /*19d0*/  UMOV UR7, 0x400 ;  /* 0x0000040000077882 */ /* 0x000fe20000000000 */
[----:B01----:R-:W-:Y:S01]  /*19e0*/  IMAD.U32 R5, RZ, RZ, UR6 ;  /* 0x00000006ff057e24 */ /* 0x003fe2000f8e00ff */
[----:B------:R-:W-:Y:S01]  /*19f0*/  SHF.L.U32 R4, R7, 0x1f, RZ ;  /* 0x0000001f07047819 */ /* 0x000fe200000006ff */
[----:B---3--:R-:W-:-:S06]  /*1a00*/  ULEA UR7, UR8, UR7, 0x18 ;  /* 0x0000000708077291 */ /* 0x008fcc000f8ec03f */
[----:B------:R-:W-:-:S04]  /*1a10*/  IMAD.U32 R6, RZ, RZ, UR7 ;  /* 0x00000007ff067e24 */ /* 0x000fc8000f8e00ff */
[----:B------:R-:W-:-:S04]  /*1a20*/  IMAD R5, R5, 0x8, R6 ;  /* 0x0000000805057824 */ /* 0x000fc800078e0206 */
[----:B------:R0:W1:Y:S01]  /*1a30*/  SYNCS.PHASECHK.TRANS64.TRYWAIT P1, [R5+URZ], R4 ;  /* 0x00000004050075a7 */ /* 0x000062000802017f */
[----:B------:R-:W-:Y:S05]  /*1a40*/  @!P0 BRA `(.L_x_24) ;  /* 0x0000000000048947 */ /* 0x000fea0003800000 */
[----:B------:R-:W-:Y:S01]  /*1a50*/  BPT.TRAP 0x1 ;  /* 0x000000040000795c */ /* 0x000fe20000300000 */
.L_x_24:
[----:B-1----:R-:W-:Y:S05]  /*1a60*/  @P1 BRA `(.L_x_25) ;  /* 0x0000000000081947 */ /* 0x002fea0003800000 */
[----:B------:R-:W1:Y:S02]  /*1a70*/  SYNCS.PHASECHK.TRANS64.TRYWAIT P1, [R5+URZ], R4 ;  /* 0x00000004050075a7 */ /* 0x000e64000802017f */
[----:B-1----:R-:W-:Y:S05]  /*1a80*/  @!P1 BRA `(.L_x_26) ;  /* 0x000000a400d49947 */ /* 0x002fea0003800000 */
.L_x_25:
[----:B------:R-:W-:Y:S01]  /*1a90*/  ULEA UR7, UR6, UR4, 0xb ;  /* 0x0000000406077291 */ /* 0x000fe2000f8e583f */
[----:B------:R-:W-:Y:S01]  /*1aa0*/  WARPGROUP.ARRIVE ;  /* 0x00000000000079c5 */ /* 0x000fe20000000000 */
[----:B------:R-:W-:Y:S01]  /*1ab0*/  ULEA UR12, UR6, UR5, 0xa ;  /* 0x00000005060c7291 */ /* 0x000fe2000f8e503f */
[----:B------:R-:W-:Y:S01]  /*1ac0*/  UMOV UR9, 0x40000040 ;  /* 0x4000004000097882 */ /* 0x000fe20000000000 */
[----:B------:R-:W-:-:S03]  /*1ad0*/  UMOV UR11, 0x40000040 ;  /* 0x40000040000b7882 */ /* 0x000fc60000000000 */
[----:B------:R-:W-:Y:S02]  /*1ae0*/  UMOV UR8, UR7 ;  /* 0x0000000700087c82 */ /* 0x000fe40008000000 */
[----:B------:R-:W-:Y:S02]  /*1af0*/  UMOV UR10, UR12 ;  /* 0x0000000c000a7c82 */ /* 0x000fe40008000000 */
        /* <DEDUP_REMOVED lines=44> */
[----:B------:R-:W-:Y:S01]  /*1dc0*/  BPT.TRAP 0x1 ;  /* 0x000000040000795c */ /* 0x000fe20000300000 */
.L_x_27:
[----:B------:R-:W-:-:S13]  /*1dd0*/  ISETP.NE.AND P1, PT, R22, RZ, PT ;  /* 0x000000ff1600720c */ /* 0x000fda0003f25270 */
[----:B01----:R-:W-:-:S04]  /*1de0*/  @P1 IMAD R4, R3, 0x8, R6 ;  /* 0x0000000803041824 */ /* 0x003fc800078e0206 */
[----:B------:R-:W-:-:S05]  /*1df0*/  @P1 VIADD R5, R4, 0x28 ;  /* 0x0000002804051836 */ /* 0x000fca0000000000 */
[----:B------:R-:W-:-:S04]  /*1e00*/  @P1 PRMT R5, R152, 0x654, R5 ;  /* 0x0000065498051816 */ /* 0x000fc80000000005 */
[----:B------:R0:W-:Y:S01]  /*1e10*/  @P1 SYNCS.ARRIVE.TRANS64.RED.A1T0 RZ, [R5+URZ], RZ ;  /* 0x000000ff05ff19a7 */ /* 0x0001e2000810043f */
[----:B------:R-:W-:-:S13]  /*1e20*/  ISETP.GT.U32.AND P1, PT, R19, 0x1, PT ;  /* 0x000000011300780c */ /* 0x000fda0003f24070 */
[----:B0-----:R-:W-:Y:S05]  /*1e30*/  @P1 BRA `(.L_x_28) ;  /* 0x0000000000041947 */ /* 0x001fea0003800000 */
[----:B------:R-:W-:Y:S01]  /*1e40*/  BPT.TRAP 0x1 ;  /* 0x000000040000795c */ /* 0x000fe20000300000 */
.L_x_28:
[----:B------:R-:W-:Y:S01]  /*1e50*/  UIADD3 UR6, UR6, 0x1, URZ ;  /* 0x0000000106067890 */ /* 0x000fe2000fffe03f */
[C---:B------:R-:W-:Y:S01]  /*1e60*/  ISETP.GT.AND P2, PT, R0.reuse, 0x1, PT ;  /* 0x000000010000780c */ /* 0x040fe20003f44270 */
[----:B------:R-:W-:Y:S02]  /*1e70*/  VIADD R3, R3, 0x1 ;  /* 0x0000000103037836 */ /* 0x000fe40000000000 */
[----:B------:R-:W-:Y:S01]  /*1e80*/  UISETP.NE.AND UP0, UPT, UR6, 0x5, UPT ;  /* 0x000000050600788c */ /* 0x000fe2000bf05270 */
[----:B------:R-:W-:Y:S02]  /*1e90*/  VIADD R0, R0, 0xffffffff ;  /* 0xffffffff00007836 */ /* 0x000fe40000000000 */
[C---:B------:R-:W-:Y:S01]  /*1ea0*/  ISETP.NE.AND P1, PT, R3.reuse, 0x5, PT ;  /* 0x000000050300780c */ /* 0x040fe20003f25270 */
[----:B------:R-:W-:Y:S02]  /*1eb0*/  USEL UR7, URZ, 0x1, UP0 ;  /* 0x000000013f077887 */ /* 0x000fe40008000000 */
[----:B------:R-:W-:Y:S01]  /*1ec0*/  USEL UR6, UR6, URZ, UP0 ;  /* 0x0000003f06067287 */ /* 0x000fe20008000000 */
[----:B------:R-:W-:-:S03]  /*1ed0*/  SEL R3, R3, RZ, P1 ;  /* 0x000000ff03037207 */ /* 0x000fc60000800000 */
[----:B------:R-:W-:Y:S01]  /*1ee0*/  LOP3.LUT R7, R7, UR7, RZ, 0x3c, !PT ;  /* 0x0000000707077c12 */ /* 0x000fe2000f8e3cff */
[----:B------:R-:W-:Y:S07]  /*1ef0*/  @P2 BRA `(.L_x_29) ;  /* 0xfffffff800a82947 */ /* 0x000fee000383ffff */
.L_x_22:
[----:B------:R-:W3:Y:S02]  /*1f00*/  LDC R0, c[0x0][0x28c] ;  /* 0x0000a300ff007b82 */ /* 0x000ee40000000800 */
[----:B---3--:R-:W-:-:S13]  /*1f10*/  ISETP.GE.AND P1, PT, R0, 0x1, PT ;  /* 0x000000010000780c */ /* 0x008fda0003f26270 */
[----:B------:R-:W-:Y:S05]  /*1f20*/  @!P1 BRA `(.L_x_30) ;  /* 0x0000000000509947 */ /* 0x000fea0003800000 */
[----:B------:R-:W-:Y:S05]  /*1f30*/  @!P0 BRA `(.L_x_31) ;  /* 0x0000000000048947 */ /* 0x000fea0003800000 */
[----:B------:R-:W-:Y:S01]  /*1f40*/  BPT.TRAP 0x1 ;  /* 0x000000040000795c */ /* 0x000fe20000300000 */
.L_x_31:
[----:B------:R-:W-:Y:S01]  /*1f50*/  ISETP.NE.AND P0, PT, R22, RZ, PT ;  /* 0x000000ff1600720c */ /* 0x000fe20003f05270 */
[----:B------:R-:W-:Y:S01]  /*1f60*/  BSSY B0, `(.L_x_32) ;  /* 0x000000e000007945 */ /* 0x000fe20003800000 */
[----:B------:R-:W-:-:S11]  /*1f70*/  ISETP.GT.U32.AND P1, PT, R19, 0x1, PT ;  /* 0x000000011300780c */ /* 0x000fd60003f24070 */
[----:B------:R-:W-:Y:S05]  /*1f80*/  @!P0 BRA `(.L_x_33) ;  /* 0x00000000002c8947 */ /* 0x000fea0003800000 */
[----:B------:R-:W-:-:S04]  /*1f90*/  UISETP.LT.AND UP0, UPT, UR40, 0x1, UPT ;  /* 0x000000012800788c */ /* 0x000fc8000bf01270 */
[----:B------:R-:W-:-:S04]  /*1fa0*/  USEL UR6, UR40, 0x1, UP0 ;  /* 0x0000000128067887 */ /* 0x000fc80008000000 */
[----:B------:R-:W-:-:S04]  /*1fb0*/  UIADD3 UR6, UR39, UR40, -UR6 ;  /* 0x0000002827067290 */ /* 0x000fc8000fffe806 */
[----:B------:R-:W-:-:S04]  /*1fc0*/  UIMAD.WIDE.U32 UR4, UR6, -0x33333333, URZ ;  /* 0xcccccccd060478a5 */ /* 0x000fc8000f8e003f */
[----:B------:R-:W-:-:S04]  /*1fd0*/  USHF.R.U32.HI UR4, URZ, 0x2, UR5 ;  /* 0x000000023f047899 */ /* 0x000fc80008011605 */
[----:B------:R-:W-:-:S06]  /*1fe0*/  UIMAD UR6, UR4, -0x5, UR6 ;  /* 0xfffffffb040678a4 */ /* 0x000fcc000f8e0206 */
[----:B------:R-:W-:-:S04]  /*1ff0*/  IMAD.U32 R3, RZ, RZ, UR6 ;  /* 0x00000006ff037e24 */ /* 0x000fc8000f8e00ff */
[----:B------:R-:W-:-:S04]  /*2000*/  IMAD R0, R3, 0x8, R6 ;  /* 0x0000000803007824 */ /* 0x000fc800078e0206 */
[----:B------:R-:W-:-:S05]  /*2010*/  VIADD R3, R0, 0x28 ;  /* 0x0000002800037836 */ /* 0x000fca0000000000 */
[----:B------:R-:W-:-:S04]  /*2020*/  PRMT R3, R152, 0x654, R3 ;  /* 0x0000065498037816 */ /* 0x000fc80000000003 */
[----:B------:R3:W-:Y:S03]  /*2030*/  SYNCS.ARRIVE.TRANS64.RED.A1T0 RZ, [R3+URZ], RZ ;  /* 0x000000ff03ff79a7 */ /* 0x0007e6000810043f */
.L_x_33:
[----:B------:R-:W-:Y:S05]  /*2040*/  BSYNC B0 ;  /* 0x0000000000007941 */ /* 0x000fea0003800000 */
.L_x_32:
[----:B------:R-:W-:Y:S05]  /*2050*/  @P1 BRA `(.L_x_30) ;  /* 0x0000000000041947 */ /* 0x000fea0003800000 */
[----:B------:R-:W-:Y:S01]  /*2060*/  BPT.TRAP 0x1 ;  /* 0x000000040000795c */ /* 0x000fe20000300000 */
.L_x_30:
[----:B------:R-:W4:Y:S01]  /*2070*/  LDC R6, c[0x0][0x288] ;  /* 0x0000a200ff067b82 */ /* 0x000f220000000800 */
[--C-:B------:R-:W-:Y:S01]  /*2080*/  SHF.R.U32.HI R0, RZ, 0x2, R18.reuse ;  /* 0x00000002ff007819 */ /* 0x100fe20000011612 */
[----:B------:R-:W-:Y:S01]  /*2090*/  IMAD.SHL.U32 R13, R154, 0x80, RZ ;  /* 0x000000809a0d7824 */ /* 0x000fe200078e00ff */
[----:B01----:R-:W-:Y:S01]  /*20a0*/  SHF.R.U32.HI R5, RZ, 0x7, R18 ;  /* 0x00000007ff057819 */ /* 0x003fe20000011612 */
[----:B------:R-:W-:Y:S01]  /*20b0*/  UIADD3 UR39, UR40, UR39, URZ ;  /* 0x0000002728277290 */ /* 0x000fe2000fffe03f */
[----:B------:R-:W-:Y:S01]  /*20c0*/  LOP3.LUT R4, R18, 0x60, RZ, 0xc0, !PT ;  /* 0x0000006012047812 */ /* 0x000fe200078ec0ff */
[----:B------:R-:W-:Y:S01]  /*20d0*/  ULDC UR7, c[0x0][0x284] ;  /* 0x0000a10000077ab9 */ /* 0x000fe20000000800 */
[----:B---3--:R-:W-:Y:S01]  /*20e0*/  LOP3.LUT R3, R0, 0x7, RZ, 0xc0, !PT ;  /* 0x0000000700037812 */ /* 0x008fe200078ec0ff */
[----:B------:R-:W-:Y:S01]  /*20f0*/  UISETP.GT.U32.AND UP0, UPT, UR39, 0x4, UPT ;  /* 0x000000042700788c */ /* 0x000fe2000bf04070 */
[----:B------:R-:W-:Y:S01]  /*2100*/  LOP3.LUT R0, R5, 0x1, RZ, 0xc0, !PT ;  /* 0x0000000105007812 */ /* 0x000fe200078ec0ff */
[----:B------:R-:W-:Y:S01]  /*2110*/  UISETP.GE.U32.AND UP1, UPT, UR40, 0x5, UPT ;  /* 0x000000052800788c */ /* 0x000fe2000bf26070 */
[----:B------:R-:W-:Y:S01]  /*2120*/  SHF.R.U32.HI R10, RZ, 0x1, R4 ;  /* 0x00000001ff0a7819 */ /* 0x000fe20000011604 */
[----:B------:R-:W-:Y:S01]  /*2130*/  UISETP.LT.U32.AND UP0, UPT, UR40, 0x5, UP0 ;  /* 0x000000052800788c */ /* 0x000fe20008701070 */
[----:B------:R-:W-:Y:S01]  /*2140*/  LOP3.LUT R4, R18, 0x3, RZ, 0xc0, !PT ;  /* 0x0000000312047812 */ /* 0x000fe200078ec0ff */
[----:B------:R-:W-:Y:S01]  /*2150*/  IMAD.SHL.U32 R8, R0, 0x40, RZ ;  /* 0x0000004000087824 */ /* 0x000fe200078e00ff */
[----:B------:R-:W-:Y:S01]  /*2160*/  IADD3 R5, RZ, -R10, -R3 ;  /* 0x8000000aff057210 */ /* 0x000fe20007ffe803 */
[----:B------:R-:W-:Y:S01]  /*2170*/  ULDC.64 UR8, c[0x0][0x5d0] ;  /* 0x0001740000087ab9 */ /* 0x000fe20000000a00 */
[----:B------:R-:W-:Y:S01]  /*2180*/  SHF.R.S32.HI R21, RZ, 0x1f, R23 ;  /* 0x0000001fff157819 */ /* 0x000fe20000011417 */
[----:B------:R-:W-:Y:S01]  /*2190*/  UIMAD.WIDE.U32 UR4, UR39, -0x33333333, URZ ;  /* 0xcccccccd270478a5 */ /* 0x000fe2000f8e003f */
[----:B--2---:R-:W-:Y:S01]  /*21a0*/  LOP3.LUT R157, R8, 0x40, R3, 0xe2, !PT ;  /* 0x00000040089d7812 */ /* 0x004fe200078ee203 */
[----:B------:R-:W-:Y:S01]  /*21b0*/  IMAD R3, R0, -0x40, R5 ;  /* 0xffffffc000037824 */ /* 0x000fe200078e0205 */
[----:B------:R-:W-:Y:S01]  /*21c0*/  USEL UR6, URZ, 0x1, !UP0 ;  /* 0x000000013f067887 */ /* 0x000fe2000c000000 */
[----:B------:R-:W-:Y:S01]  /*21d0*/  IMAD.SHL.U32 R0, R153, 0x100, RZ ;  /* 0x0000010099007824 */ /* 0x000fe200078e00ff */
[----:B------:R-:W-:Y:S01]  /*21e0*/  USHF.R.U32.HI UR4, URZ, 0x2, UR5 ;  /* 0x000000023f047899 */ /* 0x000fe20008011605 */
[----:B----4-:R-:W-:Y:S01]  /*21f0*/  IMAD R12, R4, -0x2, R6 ;  /* 0xfffffffe040c7824 */ /* 0x010fe200078e0206 */
[----:B------:R-:W-:Y:S01]  /*2200*/  ISETP.GE.AND P0, PT, R13, R6, PT ;  /* 0x000000060d00720c */ /* 0x000fe20003f06270 */
[----:B------:R-:W-:Y:S01]  /*2210*/  IMAD.SHL.U32 R6, R18, 0x2, RZ ;  /* 0x0000000212067824 */ /* 0x000fe200078e00ff */
[----:B------:R-:W-:Y:S01]  /*2220*/  ULOP3.LUT UR38, UR38, UR6, URZ, 0x3c, !UPT ;  /* 0x0000000626267292 */ /* 0x000fe2000f8e3c3f */
[----:B------:R-:W-:Y:S01]  /*2230*/  IMAD R4, R21, UR8, RZ ;  /* 0x0000000815047c24 */ /* 0x000fe2000f8e02ff */
[C---:B------:R-:W-:Y:S01]  /*2240*/  ISETP.GE.OR P0, PT, R0.reuse, UR7, P0 ;  /* 0x0000000700007c0c */ /* 0x040fe20008706670 */
[----:B------:R-:W-:Y:S01]  /*2250*/  IMAD.WIDE R8, R153, 0x100, RZ ;  /* 0x0000010099087825 */ /* 0x000fe200078e02ff */
[----:B------:R-:W-:Y:S01]  /*2260*/  LOP3.LUT R6, R13, 0x6, R6, 0xf8, !PT ;  /* 0x000000060d067812 */ /* 0x000fe200078ef806 */
[----:B------:R-:W-:Y:S01]  /*2270*/  UIMAD UR39, UR4, -0x5, UR39 ;  /* 0xfffffffb042778a4 */ /* 0x000fe2000f8e0227 */
[----:B------:R-:W-:Y:S01]  /*2280*/  IADD3 R3, -R0, UR7, R3 ;  /* 0x0000000700037c10 */ /* 0x000fe2000fffe103 */
[----:B------:R-:W-:Y:S01]  /*2290*/  IMAD R11, R23, UR9, R4 ;  /* 0x00000009170b7c24 */ /* 0x000fe2000f8e0204 */
[----:B------:R-:W-:Y:S01]  /*22a0*/  SHF.R.S32.HI R7, RZ, 0x1f, R6 ;  /* 0x0000001fff077819 */ /* 0x000fe20000011406 */
[----:B------:R-:W-:Y:S01]  /*22b0*/  @UP1 ULOP3.LUT UR38, UR38, 0x1, UR4, 0x78, !UPT ;  /* 0x0000000126261892 */ /* 0x000fe2000f8e7804 */
[----:B------:R-:W-:Y:S01]  /*22c0*/  LOP3.LUT R157, R8, R157, R10, 0xfe, !PT ;  /* 0x0000009d089d7212 */ /* 0x000fe200078efe0a */
[----:B------:R-:W-:-:S02]  /*22d0*/  IMAD.IADD R0, R12, 0x1, -R13 ;  /* 0x000000010c007824 */ /* 0x000fc400078e0a0d */
[----:B------:R-:W-:-:S04]  /*22e0*/  IMAD.WIDE.U32 R4, R23, UR8, R6 ;  /* 0x0000000817047c25 */ /* 0x000fc8000f8e0006 */
[----:B------:R-:W-:Y:S02]  /*22f0*/  IMAD.IADD R11, R5, 0x1, R11 ;  /* 0x00000001050b7824 */ /* 0x000fe400078e020b */
[----:B------:R-:W-:Y:S02]  /*2300*/  IMAD.MOV.U32 R153, RZ, RZ, -0x1 ;  /* 0xffffffffff997424 */ /* 0x000fe400078e00ff */
[----:B------:R-:W-:Y:S01]  /*2310*/  IMAD.MOV.U32 R10, RZ, RZ, R4 ;  /* 0x000000ffff0a7224 */ /* 0x000fe200078e0004 */
[----:B------:R-:W-:Y:S06]  /*2320*/  @P0 BRA `(.L_x_34) ;  /* 0x0000008000600947 */ /* 0x000fec0003800000 */
[----:B------:R-:W0:Y:S01]  /*2330*/  LDC.64 R4, c[0x0][0x5c8] ;  /* 0x00017200ff047b82 */ /* 0x000e220000000a00 */
[----:B-----5:R-:W-:Y:S01]  /*2340*/  FSETP.NEU.AND P0, PT, R156, RZ, PT ;  /* 0x000000ff9c00720b */ /* 0x020fe20003f0d000 */
[----:B------:R-:W-:Y:S01]  /*2350*/  BSSY B0, `(.L_x_34) ;  /* 0x0000815000007945 */ /* 0x000fe20003800000 */
[----:B------:R-:W-:-:S04]  /*2360*/  ISETP.GT.AND P3, PT, R3, RZ, PT ;  /* 0x000000ff0300720c */ /* 0x000fc80003f64270 */
[----:B------:R-:W-:Y:S01]  /*2370*/  ISETP.GT.AND P2, PT, R0, RZ, P3 ;  /* 0x000000ff0000720c */ /* 0x000fe20001f44270 */
[-C--:B0-----:R-:W-:Y:S02]  /*2380*/  IMAD R12, R9, R4.reuse, RZ ;  /* 0x00000004090c7224 */ /* 0x081fe400078e02ff */
[----:B------:R-:W-:-:S04]  /*2390*/  IMAD.WIDE.U32 R170, R157, R4, R10 ;  /* 0x000000049daa7225 */ /* 0x000fc800078e000a */
[----:B------:R-:W-:-:S04]  /*23a0*/  IMAD R11, R157, R5, R12 ;  /* 0x000000059d0b7224 */ /* 0x000fc800078e020c */
[----:B------:R-:W-:Y:S01]  /*23b0*/  IMAD.IADD R173, R171, 0x1, R11 ;  /* 0x00000001abad7824 */ /* 0x000fe200078e020b */
[----:B------:R-:W-:Y:S06]  /*23c0*/  @!P0 BRA `(.L_x_35) ;  /* 0x0000005c00108947 */ /* 0x000fec0003800000 */
[----:B------:R-:W0:Y:S01]  /*23d0*/  LDC.64 R12, c[0x0][0x5b8] ;  /* 0x00016e00ff0c7b82 */ /* 0x000e220000000a00 */
[----:B------:R-:W-:-:S07]  /*23e0*/  ULDC.64 UR4, c[0x0][0x5c0] ;  /* 0x0001700000047ab9 */ /* 0x000fce0000000a00 */
[----:B------:R-:W1:Y:S08]  /*23f0*/  LDC.64 R14, c[0x0][0x5b0] ;  /* 0x00016c00ff0e7b82 */ /* 0x000e700000000a00 */
[----:B------:R-:W2:Y:S01]  /*2400*/  LDC.64 R10, c[0x0][0x5a8] ;  /* 0x00016a00ff0a7b82 */ /* 0x000ea20000000a00 */
[----:B0-----:R-:W-:-:S04]  /*2410*/  IMAD R20, R21, R12, RZ ;  /* 0x0000000c15147224 */ /* 0x001fc800078e02ff */
[C---:B------:R-:W-:Y:S02]  /*2420*/  IMAD R13, R23.reuse, R13, R20 ;  /* 0x0000000d170d7224 */ /* 0x040fe400078e0214 */
[----:B------:R-:W-:-:S04]  /*2430*/  IMAD.WIDE.U32 R20, R23, R12, R6 ;  /* 0x0000000c17147225 */ /* 0x000fc800078e0006 */
[-C--:B-1----:R-:W-:Y:S02]  /*2440*/  IMAD R154, R9, R14.reuse, RZ ;  /* 0x0000000e099a7224 */ /* 0x082fe400078e02ff */
[----:B------:R-:W-:Y:S02]  /*2450*/  IMAD.IADD R159, R21, 0x1, R13 ;  /* 0x00000001159f7824 */ /* 0x000fe400078e020d */
[----:B------:R-:W-:Y:S02]  /*2460*/  IMAD.MOV.U32 R158, RZ, RZ, R20 ;  /* 0x000000ffff9e7224 */ /* 0x000fe400078e0014 */
[C---:B------:R-:W-:Y:S02]  /*2470*/  IMAD R171, R157.reuse, R15, R154 ;  /* 0x0000000f9dab7224 */ /* 0x040fe400078e029a */
[----:B------:R-:W-:-:S04]  /*2480*/  IMAD.WIDE.U32 R160, R157, R14, R158 ;  /* 0x0000000e9da07225 */ /* 0x000fc800078e009e */
[----:B------:R-:W-:Y:S01]  /*2490*/  IMAD.IADD R154, R161, 0x1, R171 ;  /* 0x00000001a19a7824 */ /* 0x000fe200078e02ab */
[----:B--2---:R-:W-:-:S04]  /*24a0*/  LEA R162, P0, R160, R10, 0x2 ;  /* 0x0000000aa0a27211 */ /* 0x004fc800078010ff */
[----:B------:R-:W-:-:S05]  /*24b0*/  LEA.HI.X R163, R160, R11, R154, 0x2, P0 ;  /* 0x0000000ba0a37211 */ /* 0x000fca00000f149a */
[----:B------:R0:W2:Y:S01]  /*24c0*/  @P2 LDG.E.LTC128B R154, desc[UR36][R162.64] ;  /* 0x00000024a29a2981 */ /* 0x0000a2000c1e1920 */
[----:B------:R-:W-:Y:S01]  /*24d0*/  LEA R160, P0, R170, UR4, 0x2 ;  /* 0x00000004aaa07c11 */ /* 0x000fe2000f8010ff */
[----:B------:R-:W-:Y:S01]  /*24e0*/  IMAD.WIDE.U32 R164, R157, R14, R6 ;  /* 0x0000000e9da47225 */ /* 0x000fe200078e0006 */
[----:B------:R-:W-:Y:S01]  /*24f0*/  ISETP.GT.AND P1, PT, R0, 0x1, P3 ;  /* 0x000000010000780c */ /* 0x000fe20001f24270 */
[----:B------:R-:W-:Y:S02]  /*2500*/  BSSY B1, `(.L_x_36) ;  /* 0x0000011000017945 */ /* 0x000fe40003800000 */
[----:B------:R-:W-:Y:S02]  /*2510*/  IMAD.IADD R165, R171, 0x1, R165 ;  /* 0x00000001aba57824 */ /* 0x000fe400078e02a5 */
[----:B------:R-:W-:Y:S01]  /*2520*/  IMAD.WIDE.U32 R166, R23, R12, R164 ;  /* 0x0000000c17a67225 */ /* 0x000fe200078e00a4 */
[----:B0-----:R-:W-:-:S03]  /*2530*/  SHF.L.U64.HI R163, R14, 0x3, R15 ;  /* 0x000000030ea37819 */ /* 0x001fc6000001020f */
[----:B------:R-:W-:Y:S01]  /*2540*/  IMAD.SHL.U32 R162, R14, 0x8, RZ ;  /* 0x000000080ea27824 */ /* 0x000fe200078e00ff */
[----:B--2---:R-:W-:-:S05]  /*2550*/  LOP3.LUT R161, R154, 0xffffe000, RZ, 0xc0, !PT ;  /* 0xffffe0009aa17812 */ /* 0x004fca00078ec0ff */
[----:B------:R-:W-:Y:S01]  /*2560*/  FMUL R169, R161, R156 ;  /* 0x0000009ca1a97220 */ /* 0x000fe20000400000 */
[----:B------:R-:W-:Y:S01]  /*2570*/  LEA.HI.X R161, R170, UR5, R173, 0x2, P0 ;  /* 0x00000005aaa17c11 */ /* 0x000fe200080f14ad */
[----:B------:R-:W-:Y:S01]  /*2580*/  IMAD.WIDE.U32 R172, R157, R14, R162 ;  /* 0x0000000e9dac7225 */ /* 0x000fe200078e00a2 */
[----:B------:R-:W-:-:S03]  /*2590*/  LEA R164, P0, R166, R10, 0x2 ;  /* 0x0000000aa6a47211 */ /* 0x000fc600078010ff */
[----:B------:R-:W-:Y:S01]  /*25a0*/  FFMA R169, R88, R155, R169 ;  /* 0x0000009b58a97223 */ /* 0x000fe200000000a9 */
[----:B------:R-:W-:-:S04]  /*25b0*/  IMAD.IADD R88, R13, 0x1, R167 ;  /* 0x000000010d587824 */ /* 0x000fc800078e02a7 */
[----:B------:R-:W-:Y:S02]  /*25c0*/  F2FP.TF32.F32.PACK_B R169, R169 ;  /* 0x000000a9ffa9723e */ /* 0x000fe400024050ff */
[----:B------:R-:W-:-:S03]  /*25d0*/  LEA.HI.X R165, R166, R11, R88, 0x2, P0 ;  /* 0x0000000ba6a57211 */ /* 0x000fc600000f1458 */
[----:B------:R0:W-:Y:S01]  /*25e0*/  @P2 STG.E desc[UR36][R160.64], R169 ;  /* 0x000000a9a0002986 */ /* 0x0001e2000c101924 */
[----:B------:R-:W-:Y:S05]  /*25f0*/  @!P1 BRA `(.L_x_37) ;  /* 0x0000000000049947 */ /* 0x000fea0003800000 */
[----:B------:R1:W5:Y:S02]  /*2600*/  LDG.E.LTC128B R154, desc[UR36][R164.64+0x4] ;  /* 0x00000424a49a7981 */ /* 0x000364000c1e1920 */
.L_x_37:
[----:B------:R-:W-:Y:S05]  /*2610*/  BSYNC B1 ;  /* 0x0000000000017941 */ /* 0x000fea0003800000 */
.L_x_36:
[----:B-----5:R-:W-:Y:S01]  /*2620*/  LOP3.LUT R167, R154, 0xffffe000, RZ, 0xc0, !PT ;  /* 0xffffe0009aa77812 */ /* 0x020fe200078ec0ff */
[----:B------:R-:W-:Y:S01]  /*2630*/  IMAD.IADD R171, R171, 0x1, R173 ;  /* 0x00000001abab7824 */ /* 0x000fe200078e02ad */
[----:B------:R-:W-:Y:S02]  /*2640*/  ISETP.GT.AND P0, PT, R3, 0x8, PT ;  /* 0x000000080300780c */ /* 0x000fe40003f04270 */
[----:B------:R-:W-:Y:S01]  /*2650*/  IADD3 R166, P4, R20, R172, RZ ;  /* 0x000000ac14a67210 */ /* 0x000fe20007f9e0ff */
[----:B------:R-:W-:Y:S01]  /*2660*/  FMUL R88, R167, R156 ;  /* 0x0000009ca7587220 */ /* 0x000fe20000400000 */
[----:B------:R-:W-:-:S03]  /*2670*/  ISETP.GT.AND P2, PT, R0, RZ, P0 ;  /* 0x000000ff0000720c */ /* 0x000fc60000744270 */
[----:B------:R-:W-:Y:S01]  /*2680*/  FFMA R175, R89, R155, R88 ;  /* 0x0000009b59af7223 */ /* 0x000fe20000000058 */
[----:B------:R-:W-:Y:S01]  /*2690*/  IMAD.X R167, R171, 0x1, R159, P4 ;  /* 0x00000001aba77824 */ /* 0x000fe200020e069f */
[----:B------:R-:W-:-:S03]  /*26a0*/  LEA R88, P4, R166, R10, 0x2 ;  /* 0x0000000aa6587211 */ /* 0x000fc600078810ff */
[----:B------:R-:W-:Y:S02]  /*26b0*/  F2FP.TF32.F32.PACK_B R175, R175 ;  /* 0x000000afffaf723e */ /* 0x000fe400024050ff */
[----:B------:R-:W-:-:S03]  /*26c0*/  LEA.HI.X R89, R166, R11, R167, 0x2, P4 ;  /* 0x0000000ba6597211 */ /* 0x000fc600020f14a7 */
[----:B------:R2:W-:Y:S04]  /*26d0*/  @P1 STG.E desc[UR36][R160.64+0x4], R175 ;  /* 0x000004afa0001986 */ /* 0x0005e8000c101924 */
[----:B------:R3:W0:Y:S01]  /*26e0*/  @P2 LDG.E.LTC128B R154, desc[UR36][R88.64] ;  /* 0x00000024589a2981 */ /* 0x000622000c1e1920 */
[----:B------:R-:W-:Y:S01]  /*26f0*/  IMAD.SHL.U32 R167, R4, 0x20, RZ ;  /* 0x0000002004a77824 */ /* 0x000fe200078e00ff */
[----:B------:R-:W-:Y:S01]  /*2700*/  IADD3 R172, P1, R6, R172, RZ ;  /* 0x000000ac06ac7210 */ /* 0x000fe20007f3e0ff */
[----:B------:R-:W-:Y:S03]  /*2710*/  BSSY B1, `(.L_x_38) ;  /* 0x0000011000017945 */ /* 0x000fe60003800000 */
[----:B------:R-:W-:Y:S01]  /*2720*/  IADD3 R170, P4, R167, R160, RZ ;  /* 0x000000a0a7aa7210 */ /* 0x000fe20007f9e0ff */
[----:B------:R-:W-:Y:S01]  /*2730*/  IMAD.X R173, R7, 0x1, R171, P1 ;  /* 0x0000000107ad7824 */ /* 0x000fe200008e06ab */
[----:B------:R-:W-:Y:S01]  /*2740*/  ISETP.GT.AND P1, PT, R0, 0x1, P0 ;  /* 0x000000010000780c */ /* 0x000fe20000724270 */
[----:B------:R-:W-:-:S03]  /*2750*/  IMAD.WIDE.U32 R172, R23, R12, R172 ;  /* 0x0000000c17ac7225 */ /* 0x000fc600078e00ac */
[----:B---3--:R-:W-:Y:S02]  /*2760*/  LEA R88, P5, R172, R10, 0x2 ;  /* 0x0000000aac587211 */ /* 0x008fe400078a10ff */
[----:B0-----:R-:W-:-:S05]  /*2770*/  LOP3.LUT R169, R154, 0xffffe000, RZ, 0xc0, !PT ;  /* 0xffffe0009aa97812 */ /* 0x001fca00078ec0ff */
[----:B------:R-:W-:-:S04]  /*2780*/  FMUL R169, R169, R156 ;  /* 0x0000009ca9a97220 */ /* 0x000fc80000400000 */
[----:B------:R-:W-:Y:S01]  /*2790*/  FFMA R177, R90, R155, R169 ;  /* 0x0000009b5ab17223 */ /* 0x000fe200000000a9 */
[----:B------:R-:W-:Y:S01]  /*27a0*/  SHF.L.U64.HI R169, R4, 0x5, R5 ;  /* 0x0000000504a97819 */ /* 0x000fe20000010205 */
[----:B------:R-:W-:-:S03]  /*27b0*/  IMAD.IADD R90, R13, 0x1, R173 ;  /* 0x000000010d5a7824 */ /* 0x000fc600078e02ad */
[----:B------:R-:W-:Y:S01]  /*27c0*/  F2FP.TF32.F32.PACK_B R177, R177 ;  /* 0x000000b1ffb1723e */ /* 0x000fe200024050ff */
[----:B------:R-:W-:Y:S01]  /*27d0*/  IMAD.X R171, R169, 0x1, R161, P4 ;  /* 0x00000001a9ab7824 */ /* 0x000fe200020e06a1 */
[----:B------:R-:W-:-:S04]  /*27e0*/  LEA.HI.X R89, R172, R11, R90, 0x2, P5 ;  /* 0x0000000bac597211 */ /* 0x000fc800028f145a */
[----:B------:R2:W-:Y:S01]  /*27f0*/  @P2 STG.E desc[UR36][R170.64], R177 ;  /* 0x000000b1aa002986 */ /* 0x0005e2000c101924 */
[----:B------:R-:W-:Y:S05]  /*2800*/  @!P1 BRA `(.L_x_39) ;  /* 0x0000000000049947 */ /* 0x000fea0003800000 */
[----:B------:R0:W5:Y:S02]  /*2810*/  LDG.E.LTC128B R154, desc[UR36][R88.64+0x4] ;  /* 0x00000424589a7981 */ /* 0x000164000c1e1920 */
.L_x_39:
[----:B------:R-:W-:Y:S05]  /*2820*/  BSYNC B1 ;  /* 0x0000000000017941 */ /* 0x000fea0003800000 */
.L_x_38:
[----:B-----5:R-:W-:Y:S01]  /*2830*/  LOP3.LUT R173, R154, 0xffffe000, RZ, 0xc0, !PT ;  /* 0xffffe0009aad7812 */ /* 0x020fe200078ec0ff */
[----:B------:R-:W-:Y:S01]  /*2840*/  BSSY B1, `(.L_x_40) ;  /* 0x000000a000017945 */ /* 0x000fe20003800000 */
[----:B------:R-:W-:-:S03]  /*2850*/  ISETP.GT.AND P2, PT, R0, 0x8, P3 ;  /* 0x000000080000780c */ /* 0x000fc60001f44270 */
[----:B------:R-:W-:-:S04]  /*2860*/  FMUL R90, R173, R156 ;  /* 0x0000009cad5a7220 */ /* 0x000fc80000400000 */
[----:B------:R-:W-:Y:S01]  /*2870*/  FFMA R173, R91, R155, R90 ;  /* 0x0000009b5bad7223 */ /* 0x000fe2000000005a */
[----:B------:R-:W-:Y:S02]  /*2880*/  @P1 IMAD.MOV.U32 R90, RZ, RZ, R170 ;  /* 0x000000ffff5a1224 */ /* 0x000fe400078e00aa */
[----:B------:R-:W-:Y:S02]  /*2890*/  @P1 IMAD.MOV.U32 R91, RZ, RZ, R171 ;  /* 0x000000ffff5b1224 */ /* 0x000fe400078e00ab */
[----:B------:R-:W-:-:S05]  /*28a0*/  F2FP.TF32.F32.PACK_B R173, R173 ;  /* 0x000000adffad723e */ /* 0x000fca00024050ff */
[----:B------:R3:W-:Y:S01]  /*28b0*/  @P1 STG.E desc[UR36][R90.64+0x4], R173 ;  /* 0x000004ad5a001986 */ /* 0x0007e2000c101924 */
[----:B------:R-:W-:Y:S05]  /*28c0*/  @!P2 BRA `(.L_x_41) ;  /* 0x000000000004a947 */ /* 0x000fea0003800000 */
[----:B------:R4:W5:Y:S02]  /*28d0*/  LDG.E.LTC128B R154, desc[UR36][R164.64+0x20] ;  /* 0x00002024a49a7981 */ /* 0x000964000c1e1920 */
.L_x_41:
[----:B------:R-:W-:Y:S05]  /*28e0*/  BSYNC B1 ;  /* 0x0000000000017941 */ /* 0x000fea0003800000 */
.L_x_40:
[----:B---3-5:R-:W-:Y:S01]  /*28f0*/  LOP3.LUT R91, R154, 0xffffe000, RZ, 0xc0, !PT ;  /* 0xffffe0009a5b7812 */ /* 0x028fe200078ec0ff */
[----:B------:R-:W-:Y:S01]  /*2900*/  @P2 IMAD.MOV.U32 R90, RZ, RZ, R160 ;  /* 0x000000ffff5a2224 */ /* 0x000fe200078e00a0 */
[----:B------:R-:W-:Y:S01]  /*2910*/  ISETP.GT.AND P1, PT, R0, 0x9, P3 ;  /* 0x000000090000780c */ /* 0x000fe20001f24270 */
[----:B------:R-:W-:Y:S02]  /*2920*/  BSSY B1, `(.L_x_42) ;  /* 0x0000008000017945 */ /* 0x000fe40003800000 */
[----:B------:R-:W-:-:S04]  /*2930*/  FMUL R91, R91, R156 ;  /* 0x0000009c5b5b7220 */ /* 0x000fc80000400000 */
[----:B------:R-:W-:Y:S01]  /*2940*/  FFMA R173, R92, R155, R91 ;  /* 0x0000009b5cad7223 */ /* 0x000fe2000000005b */
[----:B------:R-:W-:-:S04]  /*2950*/  @P2 IMAD.MOV.U32 R91, RZ, RZ, R161 ;  /* 0x000000ffff5b2224 */ /* 0x000fc800078e00a1 */
[----:B------:R-:W-:-:S05]  /*2960*/  F2FP.TF32.F32.PACK_B R173, R173 ;  /* 0x000000adffad723e */ /* 0x000fca00024050ff */
[----:B------:R3:W-:Y:S01]  /*2970*/  @P2 STG.E desc[UR36][R90.64+0x20], R173 ;  /* 0x000020ad5a002986 */ /* 0x0007e2000c101924 */
[----:B------:R-:W-:Y:S05]  /*2980*/  @!P1 BRA `(.L_x_43) ;  /* 0x0000000000049947 */ /* 0x000fea0003800000 */
[----:B------:R0:W5:Y:S02]  /*2990*/  LDG.E.LTC128B R154, desc[UR36][R164.64+0x24] ;  /* 0x00002424a49a7981 */ /* 0x000164000c1e1920 */
.L_x_43:
[----:B------:R-:W-:Y:S05]  /*29a0*/  BSYNC B1 ;  /* 0x0000000000017941 */ /* 0x000fea0003800000 */
.L_x_42:
[----:B---3-5:R-:W-:Y:S01]  /*29b0*/  LOP3.LUT R91, R154, 0xffffe000, RZ, 0xc0, !PT ;  /* 0xffffe0009a5b7812 */ /* 0x028fe200078ec0ff */
[----:B------:R-:W-:Y:S01]  /*29c0*/  BSSY B1, `(.L_x_44) ;  /* 0x000000a000017945 */ /* 0x000fe20003800000 */
[----:B------:R-:W-:-:S03]  /*29d0*/  ISETP.GT.AND P2, PT, R0, 0x8, P0 ;  /* 0x000000080000780c */ /* 0x000fc60000744270 */
[----:B------:R-:W-:Y:S01]  /*29e0*/  FMUL R90, R91, R156 ;  /* 0x0000009c5b5a7220 */ /* 0x000fe20000400000 */
[----:B------:R-:W-:-:S03]  /*29f0*/  @P1 IMAD.MOV.U32 R91, RZ, RZ, R161 ;  /* 0x000000ffff5b1224 */ /* 0x000fc600078e00a1 */
[----:B------:R-:W-:Y:S01]  /*2a00*/  FFMA R93, R93, R155, R90 ;  /* 0x0000009b5d5d7223 */ /* 0x000fe2000000005a */
[----:B------:R-:W-:-:S04]  /*2a10*/  @P1 IMAD.MOV.U32 R90, RZ, RZ, R160 ;  /* 0x000000ffff5a1224 */ /* 0x000fc800078e00a0 */
[----:B------:R-:W-:-:S05]  /*2a20*/  F2FP.TF32.F32.PACK_B R93, R93 ;  /* 0x0000005dff5d723e */ /* 0x000fca00024050ff */
[----:B------:R3:W-:Y:S01]  /*2a30*/  @P1 STG.E desc[UR36][R90.64+0x24], R93 ;  /* 0x0000245d5a001986 */ /* 0x0007e2000c101924 */
[----:B------:R-:W-:Y:S05]  /*2a40*/  @!P2 BRA `(.L_x_45) ;  /* 0x000000000004a947 */ /* 0x000fea0003800000 */
[----:B------:R0:W5:Y:S02]  /*2a50*/  LDG.E.LTC128B R154, desc[UR36][R88.64+0x20] ;  /* 0x00002024589a7981 */ /* 0x000164000c1e1920 */
.L_x_45:
[----:B------:R-:W-:Y:S05]  /*2a60*/  BSYNC B1 ;  /* 0x0000000000017941 */ /* 0x000fea0003800000 */
.L_x_44:
        /* <DEDUP_REMOVED lines=11> */
.L_x_47:
[----:B------:R-:W-:Y:S05]  /*2b20*/  BSYNC B1 ;  /* 0x0000000000017941 */ /* 0x000fea0003800000 */
.L_x_46:
        /* <DEDUP_REMOVED lines=11> */
.L_x_49:
[----:B------:R-:W-:Y:S05]  /*2be0*/  BSYNC B1 ;  /* 0x0000000000017941 */ /* 0x000fea0003800000 */
.L_x_48:
        /* <DEDUP_REMOVED lines=11> */
.L_x_51:
[----:B------:R-:W-:Y:S05]  /*2ca0*/  BSYNC B1 ;  /* 0x0000000000017941 */ /* 0x000fea0003800000 */
.L_x_50:
        /* <DEDUP_REMOVED lines=11> */
.L_x_53:
[----:B------:R-:W-:Y:S05]  /*2d60*/  BSYNC B1 ;  /* 0x0000000000017941 */ /* 0x000fea0003800000 */
.L_x_52:
        /* <DEDUP_REMOVED lines=11> */
.L_x_55:
[----:B------:R-:W-:Y:S05]  /*2e20*/  BSYNC B1 ;  /* 0x0000000000017941 */ /* 0x000fea0003800000 */
.L_x_54:
        /* <DEDUP_REMOVED lines=11> */
.L_x_57:
[----:B------:R-:W-:Y:S05]  /*2ee0*/  BSYNC B1 ;  /* 0x0000000000017941 */ /* 0x000fea0003800000 */
.L_x_56:
        /* <DEDUP_REMOVED lines=11> */
.L_x_59:
[----:B------:R-:W-:Y:S05]  /*2fa0*/  BSYNC B1 ;  /* 0x0000000000017941 */ /* 0x000fea0003800000 */
.L_x_58:
        /* <DEDUP_REMOVED lines=11> */
.L_x_61:
[----:B------:R-:W-:Y:S05]  /*3060*/  BSYNC B1 ;  /* 0x0000000000017941 */ /* 0x000fea0003800000 */
.L_x_60:
        /* <DEDUP_REMOVED lines=11> */
.L_x_63:
[----:B------:R-:W-:Y:S05]  /*3120*/  BSYNC B1 ;  /* 0x0000000000017941 */ /* 0x000fea0003800000 */
.L_x_62:
        /* <DEDUP_REMOVED lines=11> */
.L_x_65:
[----:B------:R-:W-:Y:S05]  /*31e0*/  BSYNC B1 ;  /* 0x0000000000017941 */ /* 0x000fea0003800000 */
.L_x_64:
        /* <DEDUP_REMOVED lines=11> */
.L_x_67:
[----:B------:R-:W-:Y:S05]  /*32a0*/  BSYNC B1 ;  /* 0x0000000000017941 */ /* 0x000fea0003800000 */
.L_x_66:
        /* <DEDUP_REMOVED lines=11> */
.L_x_69:
[----:B------:R-:W-:Y:S05]  /*3360*/  BSYNC B1 ;  /* 0x0000000000017941 */ /* 0x000fea0003800000 */
.L_x_68:
        /* <DEDUP_REMOVED lines=11> */
.L_x_71:
[----:B------:R-:W-:Y:S05]  /*3420*/  BSYNC B1 ;  /* 0x0000000000017941 */ /* 0x000fea0003800000 */
.L_x_70:
        /* <DEDUP_REMOVED lines=11> */
.L_x_73:
[----:B------:R-:W-:Y:S05]  /*34e0*/  BSYNC B1 ;  /* 0x0000000000017941 */ /* 0x000fea0003800000 */
.L_x_72:
        /* <DEDUP_REMOVED lines=11> */
.L_x_75:
[----:B------:R-:W-:Y:S05]  /*35a0*/  BSYNC B1 ;  /* 0x0000000000017941 */ /* 0x000fea0003800000 */
.L_x_74:
        /* <DEDUP_REMOVED lines=11> */
.L_x_77:
[----:B------:R-:W-:Y:S05]  /*3660*/  BSYNC B1 ;  /* 0x0000000000017941 */ /* 0x000fea0003800000 */
.L_x_76:
        /* <DEDUP_REMOVED lines=11> */
.L_x_79:
[----:B------:R-:W-:Y:S05]  /*3720*/  BSYNC B1 ;  /* 0x0000000000017941 */ /* 0x000fea0003800000 */
.L_x_78:
        /* <DEDUP_REMOVED lines=11> */
.L_x_81:
[----:B------:R-:W-:Y:S05]  /*37e0*/  BSYNC B1 ;  /* 0x0000000000017941 */ /* 0x000fea0003800000 */
.L_x_80:
        /* <DEDUP_REMOVED lines=11> */
.L_x_83:
[----:B------:R-:W-:Y:S05]  /*38a0*/  BSYNC B1 ;  /* 0x0000000000017941 */ /* 0x000fea0003800000 */
.L_x_82:
        /* <DEDUP_REMOVED lines=11> */
.L_x_85:
[----:B------:R-:W-:Y:S05]  /*3960*/  BSYNC B1 ;  /* 0x0000000000017941 */ /* 0x000fea0003800000 */
.L_x_84:
        /* <DEDUP_REMOVED lines=11> */
.L_x_87:
[----:B------:R-:W-:Y:S05]  /*3a20*/  BSYNC B1 ;  /* 0x0000000000017941 */ /* 0x000fea0003800000 */
.L_x_86:
        /* <DEDUP_REMOVED lines=11> */
.L_x_89:
[----:B------:R-:W-:Y:S05]  /*3ae0*/  BSYNC B1 ;  /* 0x0000000000017941 */ /* 0x000fea0003800000 */
.L_x_88:
        /* <DEDUP_REMOVED lines=11> */
.L_x_91:
[----:B------:R-:W-:Y:S05]  /*3ba0*/  BSYNC B1 ;  /* 0x0000000000017941 */ /* 0x000fea0003800000 */
.L_x_90:
        /* <DEDUP_REMOVED lines=11> */
.L_x_93:
[----:B------:R-:W-:Y:S05]  /*3c60*/  BSYNC B1 ;  /* 0x0000000000017941 */ /* 0x000fea0003800000 */
.L_x_92:
        /* <DEDUP_REMOVED lines=11> */
.L_x_95:
[----:B------:R-:W-:Y:S05]  /*3d20*/  BSYNC B1 ;  /* 0x0000000000017941 */ /* 0x000fea0003800000 */
.L_x_94:
        /* <DEDUP_REMOVED lines=11> */
.L_x_97:
[----:B------:R-:W-:Y:S05]  /*3de0*/  BSYNC B1 ;  /* 0x0000000000017941 */ /* 0x000fea0003800000 */
.L_x_96:
        /* <DEDUP_REMOVED lines=11> */
.L_x_99:
[----:B------:R-:W-:Y:S05]  /*3ea0*/  BSYNC B1 ;  /* 0x0000000000017941 */ /* 0x000fea0003800000 */
.L_x_98:
        /* <DEDUP_REMOVED lines=11> */
.L_x_101:
[----:B------:R-:W-:Y:S05]  /*3f60*/  BSYNC B1 ;  /* 0x0000000000017941 */ /* 0x000fea0003800000 */
.L_x_100:
        /* <DEDUP_REMOVED lines=11> */
.L_x_103:
[----:B------:R-:W-:Y:S05]  /*4020*/  BSYNC B1 ;  /* 0x0000000000017941 */ /* 0x000fea0003800000 */
.L_x_102:
        /* <DEDUP_REMOVED lines=11> */
.L_x_105:
[----:B------:R-:W-:Y:S05]  /*40e0*/  BSYNC B1 ;  /* 0x0000000000017941 */ /* 0x000fea0003800000 */
.L_x_104:
        /* <DEDUP_REMOVED lines=11> */
.L_x_107:
[----:B------:R-:W-:Y:S05]  /*41a0*/  BSYNC B1 ;  /* 0x0000000000017941 */ /* 0x000fea0003800000 */
.L_x_106:
        /* <DEDUP_REMOVED lines=11> */
.L_x_109:
[----:B------:R-:W-:Y:S05]  /*4260*/  BSYNC B1 ;  /* 0x0000000000017941 */ /* 0x000fea0003800000 */
.L_x_108:
        /* <DEDUP_REMOVED lines=11> */
.L_x_111:
[----:B------:R-:W-:Y:S05]  /*4320*/  BSYNC B1 ;  /* 0x0000000000017941 */ /* 0x000fea0003800000 */
.L_x_110:
        /* <DEDUP_REMOVED lines=11> */
.L_x_113:
[----:B------:R-:W-:Y:S05]  /*43e0*/  BSYNC B1 ;  /* 0x0000000000017941 */ /* 0x000fea0003800000 */
.L_x_112:
        /* <DEDUP_REMOVED lines=11> */
.L_x_115:
[----:B------:R-:W-:Y:S05]  /*44a0*/  BSYNC B1 ;  /* 0x0000000000017941 */ /* 0x000fea0003800000 */
.L_x_114:
        /* <DEDUP_REMOVED lines=11> */
.L_x_117:
[----:B------:R-:W-:Y:S05]  /*4560*/  BSYNC B1 ;  /* 0x0000000000017941 */ /* 0x000fea0003800000 */
.L_x_116:
        /* <DEDUP_REMOVED lines=11> */
.L_x_119:
[----:B------:R-:W-:Y:S05]  /*4620*/  BSYNC B1 ;  /* 0x0000000000017941 */ /* 0x000fea0003800000 */
.L_x_118:
        /* <DEDUP_REMOVED lines=11> */
.L_x_121:
[----:B------:R-:W-:Y:S05]  /*46e0*/  BSYNC B1 ;  /* 0x0000000000017941 */ /* 0x000fea0003800000 */
.L_x_120:
        /* <DEDUP_REMOVED lines=11> */
.L_x_123:
[----:B------:R-:W-:Y:S05]  /*47a0*/  BSYNC B1 ;  /* 0x0000000000017941 */ /* 0x000fea0003800000 */
.L_x_122:
        /* <DEDUP_REMOVED lines=11> */
.L_x_125:
[----:B------:R-:W-:Y:S05]  /*4860*/  BSYNC B1 ;  /* 0x0000000000017941 */ /* 0x000fea0003800000 */
.L_x_124:
        /* <DEDUP_REMOVED lines=11> */
.L_x_127:
[----:B------:R-:W-:Y:S05]  /*4920*/  BSYNC B1 ;  /* 0x0000000000017941 */ /* 0x000fea0003800000 */
.L_x_126:
        /* <DEDUP_REMOVED lines=11> */
.L_x_129:
[----:B------:R-:W-:Y:S05]  /*49e0*/  BSYNC B1 ;  /* 0x0000000000017941 */ /* 0x000fea0003800000 */
.L_x_128:
        /* <DEDUP_REMOVED lines=11> */
.L_x_131:
[----:B------:R-:W-:Y:S05]  /*4aa0*/  BSYNC B1 ;  /* 0x0000000000017941 */ /* 0x000fea0003800000 */
.L_x_130:
        /* <DEDUP_REMOVED lines=11> */
.L_x_133:
[----:B------:R-:W-:Y:S05]  /*4b60*/  BSYNC B1 ;  /* 0x0000000000017941 */ /* 0x000fea0003800000 */
.L_x_132:
        /* <DEDUP_REMOVED lines=11> */
.L_x_135:
[----:B------:R-:W-:Y:S05]  /*4c20*/  BSYNC B1 ;  /* 0x0000000000017941 */ /* 0x000fea0003800000 */
.L_x_134:
        /* <DEDUP_REMOVED lines=11> */
.L_x_137:
[----:B------:R-:W-:Y:S05]  /*4ce0*/  BSYNC B1 ;  /* 0x0000000000017941 */ /* 0x000fea0003800000 */
.L_x_136:
        /* <DEDUP_REMOVED lines=11> */
.L_x_139:
[----:B------:R-:W-:Y:S05]  /*4da0*/  BSYNC B1 ;  /* 0x0000000000017941 */ /* 0x000fea0003800000 */
.L_x_138:
        /* <DEDUP_REMOVED lines=11> */
.L_x_141:
[----:B------:R-:W-:Y:S05]  /*4e60*/  BSYNC B1 ;  /* 0x0000000000017941 */ /* 0x000fea0003800000 */
.L_x_140:
        /* <DEDUP_REMOVED lines=11> */
.L_x_143:
[----:B------:R-:W-:Y:S05]  /*4f20*/  BSYNC B1 ;  /* 0x0000000000017941 */ /* 0x000fea0003800000 */
.L_x_142:
        /* <DEDUP_REMOVED lines=11> */
.L_x_145:
[----:B------:R-:W-:Y:S05]  /*4fe0*/  BSYNC B1 ;  /* 0x0000000000017941 */ /* 0x000fea0003800000 */
.L_x_144:
        /* <DEDUP_REMOVED lines=11> */
.L_x_147:
[----:B------:R-:W-:Y:S05]  /*50a0*/  BSYNC B1 ;  /* 0x0000000000017941 */ /* 0x000fea0003800000 */
.L_x_146:
        /* <DEDUP_REMOVED lines=11> */
.L_x_149:
[----:B------:R-:W-:Y:S05]  /*5160*/  BSYNC B1 ;  /* 0x0000000000017941 */ /* 0x000fea0003800000 */
.L_x_148:
        /* <DEDUP_REMOVED lines=11> */
.L_x_151:
[----:B------:R-:W-:Y:S05]  /*5220*/  BSYNC B1 ;  /* 0x0000000000017941 */ /* 0x000fea0003800000 */
.L_x_150:
        /* <DEDUP_REMOVED lines=11> */
.L_x_153:
[----:B------:R-:W-:Y:S05]  /*52e0*/  BSYNC B1 ;  /* 0x0000000000017941 */ /* 0x000fea0003800000 */
.L_x_152:
        /* <DEDUP_REMOVED lines=11> */
.L_x_155:
[----:B------:R-:W-:Y:S05]  /*53a0*/  BSYNC B1 ;  /* 0x0000000000017941 */ /* 0x000fea0003800000 */
.L_x_154:
        /* <DEDUP_REMOVED lines=11> */
.L_x_157:
[----:B------:R-:W-:Y:S05]  /*5460*/  BSYNC B1 ;  /* 0x0000000000017941 */ /* 0x000fea0003800000 */
.L_x_156:
[----:B---3-5:R-:W-:Y:S01]  /*5470*/  LOP3.LUT R91, R154, 0xffffe000, RZ, 0xc0, !PT ;  /* 0xffffe0009a5b7812 */ /* 0x028fe200078ec0ff */
[----:B------:R-:W-:Y:S01]  /*5480*/  @P2 IMAD.MOV.U32 R8, RZ, RZ, R170 ;  /* 0x000000ffff082224 */ /* 0x000fe200078e00aa */
[----:B------:R-:W-:Y:S01]  /*5490*/  IADD3 R157, P1, R157, 0x80, RZ ;  /* 0x000000809d9d7810 */ /* 0x000fe20007f3e0ff */
[----:B------:R-:W-:Y:S02]  /*54a0*/  BSSY B1, `(.L_x_158) ;  /* 0x000000b000017945 */ /* 0x000fe40003800000 */
[----:B------:R-:W-:Y:S02]  /*54b0*/  FMUL R91, R91, R156 ;  /* 0x0000009c5b5b7220 */ /* 0x000fe40000400000 */
[----:B------:R-:W-:Y:S01]  /*54c0*/  IMAD.X R9, RZ, RZ, R9, P1 ;  /* 0x000000ffff097224 */ /* 0x000fe200008e0609 */
[----:B------:R-:W-:Y:S01]  /*54d0*/  ISETP.GT.AND P1, PT, R0, 0x79, P0 ;  /* 0x000000790000780c */ /* 0x000fe20000724270 */
[----:B------:R-:W-:Y:S02]  /*54e0*/  FFMA R91, R150, R155, R91 ;  /* 0x0000009b965b7223 */ /* 0x000fe4000000005b */
[----:B------:R-:W-:-:S02]  /*54f0*/  IMAD R90, R9, R14, RZ ;  /* 0x0000000e095a7224 */ /* 0x000fc400078e02ff */
[----:B------:R-:W-:Y:S01]  /*5500*/  @P2 IMAD.MOV.U32 R9, RZ, RZ, R171 ;  /* 0x000000ffff092224 */ /* 0x000fe200078e00ab */
[----:B------:R-:W-:-:S05]  /*5510*/  F2FP.TF32.F32.PACK_B R91, R91 ;  /* 0x0000005bff5b723e */ /* 0x000fca00024050ff */
[----:B------:R3:W-:Y:S02]  /*5520*/  @P2 STG.E desc[UR36][R8.64+0x1e0], R91 ;  /* 0x0001e05b08002986 */ /* 0x0007e4000c101924 */
[----:B------:R-:W-:Y:S05]  /*5530*/  @!P1 BRA `(.L_x_159) ;  /* 0x0000000000049947 */ /* 0x000fea0003800000 */
[----:B------:R0:W5:Y:S02]  /*5540*/  LDG.E.LTC128B R154, desc[UR36][R88.64+0x1e4] ;  /* 0x0001e424589a7981 */ /* 0x000164000c1e1920 */
.L_x_159:
[----:B------:R-:W-:Y:S05]  /*5550*/  BSYNC B1 ;  /* 0x0000000000017941 */ /* 0x000fea0003800000 */
.L_x_158:
[----:B0----5:R-:W-:Y:S01]  /*5560*/  LOP3.LUT R89, R154, 0xffffe000, RZ, 0xc0, !PT ;  /* 0xffffe0009a597812 */ /* 0x021fe200078ec0ff */
[----:B------:R-:W-:Y:S01]  /*5570*/  IMAD R97, R157, R15, R90 ;  /* 0x0000000f9d617224 */ /* 0x000fe200078e025a */
[----:B------:R-:W-:Y:S01]  /*5580*/  ISETP.GT.AND P0, PT, R3, 0x80, PT ;  /* 0x000000800300780c */ /* 0x000fe20003f04270 */
[----:B---3--:R-:W-:-:S04]  /*5590*/  IMAD.WIDE.U32 R8, R157, R14, R158 ;  /* 0x0000000e9d087225 */ /* 0x008fc800078e009e */
[----:B------:R-:W-:Y:S01]  /*55a0*/  FMUL R88, R89, R156 ;  /* 0x0000009c59587220 */ /* 0x000fe20000400000 */
[----:B------:R-:W-:Y:S01]  /*55b0*/  ISETP.GT.AND P3, PT, R0, RZ, P0 ;  /* 0x000000ff0000720c */ /* 0x000fe20000764270 */
[----:B------:R-:W-:Y:S02]  /*55c0*/  IMAD.IADD R9, R9, 0x1, R97 ;  /* 0x0000000109097824 */ /* 0x000fe400078e0261 */
[----:B------:R-:W-:Y:S01]  /*55d0*/  FFMA R151, R151, R155, R88 ;  /* 0x0000009b97977223 */ /* 0x000fe20000000058 */
[----:B------:R-:W-:-:S04]  /*55e0*/  LEA R88, P2, R8, R10, 0x2 ;  /* 0x0000000a08587211 */ /* 0x000fc800078410ff */
[----:B------:R-:W-:Y:S02]  /*55f0*/  F2FP.TF32.F32.PACK_B R151, R151 ;  /* 0x00000097ff97723e */ /* 0x000fe400024050ff */
[----:B------:R-:W-:-:S03]  /*5600*/  LEA.HI.X R89, R8, R11, R9, 0x2, P2 ;  /* 0x0000000b08597211 */ /* 0x000fc600010f1409 */
[----:B------:R0:W-:Y:S04]  /*5610*/  @P1 STG.E desc[UR36][R170.64+0x1e4], R151 ;  /* 0x0001e497aa001986 */ /* 0x0001e8000c101924 */
[----:B------:R-:W3:Y:S01]  /*5620*/  @P3 LDG.E.LTC128B R154, desc[UR36][R88.64] ;  /* 0x00000024589a3981 */ /* 0x000ee2000c1e1920 */
[----:B------:R-:W-:Y:S01]  /*5630*/  IMAD.WIDE.U32 R8, R157, R14, R6 ;  /* 0x0000000e9d087225 */ /* 0x000fe200078e0006 */
[----:B------:R-:W-:Y:S01]  /*5640*/  SHF.L.U64.HI R95, R4, 0x9, R5 ;  /* 0x00000009045f7819 */ /* 0x000fe20000010205 */
[----:B------:R-:W-:Y:S01]  /*5650*/  BSSY B1, `(.L_x_160) ;  /* 0x0000011000017945 */ /* 0x000fe20003800000 */
[----:B------:R-:W-:Y:S01]  /*5660*/  ISETP.GT.AND P2, PT, R0, 0x1, P0 ;  /* 0x000000010000780c */ /* 0x000fe20000744270 */
[----:B------:R-:W-:Y:S02]  /*5670*/  IMAD.IADD R9, R97, 0x1, R9 ;  /* 0x0000000161097824 */ /* 0x000fe400078e0209 */
[----:B------:R-:W-:-:S02]  /*5680*/  IMAD.SHL.U32 R93, R4, 0x200, RZ ;  /* 0x00000200045d7824 */ /* 0x000fc400078e00ff */
[----:B------:R-:W-:-:S03]  /*5690*/  IMAD.WIDE.U32 R90, R23, R12, R8 ;  /* 0x0000000c175a7225 */ /* 0x000fc600078e0008 */
[----:B------:R-:W-:Y:S01]  /*56a0*/  IADD3 R8, P1, R93, R160, RZ ;  /* 0x000000a05d087210 */ /* 0x000fe20007f3e0ff */
[----:B------:R-:W-:Y:S01]  /*56b0*/  IMAD.IADD R5, R13, 0x1, R91 ;  /* 0x000000010d057824 */ /* 0x000fe200078e025b */
[----:B------:R-:W-:-:S03]  /*56c0*/  LEA R4, P4, R90, R10, 0x2 ;  /* 0x0000000a5a047211 */ /* 0x000fc600078810ff */
[----:B------:R-:W-:Y:S01]  /*56d0*/  IMAD.X R9, R95, 0x1, R161, P1 ;  /* 0x000000015f097824 */ /* 0x000fe200008e06a1 */
[----:B------:R-:W-:Y:S02]  /*56e0*/  LEA.HI.X R5, R90, R11, R5, 0x2, P4 ;  /* 0x0000000b5a057211 */ /* 0x000fe400020f1405 */
[----:B---3--:R-:W-:-:S05]  /*56f0*/  LOP3.LUT R15, R154, 0xffffe000, RZ, 0xc0, !PT ;  /* 0xffffe0009a0f7812 */ /* 0x008fca00078ec0ff */
[----:B------:R-:W-:-:S04]  /*5700*/  FMUL R15, R15, R156 ;  /* 0x0000009c0f0f7220 */ /* 0x000fc80000400000 */
[----:B------:R-:W-:-:S05]  /*5710*/  FFMA R15, R24, R155, R15 ;  /* 0x0000009b180f7223 */ /* 0x000fca000000000f */
[----:B------:R-:W-:-:S05]  /*5720*/  F2FP.TF32.F32.PACK_B R15, R15 ;  /* 0x0000000fff0f723e */ /* 0x000fca00024050ff */
[----:B------:R0:W-:Y:S01]  /*5730*/  @P3 STG.E desc[UR36][R8.64], R15 ;  /* 0x0000000f08003986 */ /* 0x0001e2000c101924 */
[----:B------:R-:W-:Y:S05]  /*5740*/  @!P2 BRA `(.L_x_161) ;  /* 0x000000000004a947 */ /* 0x000fea0003800000 */
[----:B------:R3:W5:Y:S02]  /*5750*/  LDG.E.LTC128B R154, desc[UR36][R4.64+0x4] ;  /* 0x00000424049a7981 */ /* 0x000764000c1e1920 */
.L_x_161:
[----:B------:R-:W-:Y:S05]  /*5760*/  BSYNC B1 ;  /* 0x0000000000017941 */ /* 0x000fea0003800000 */
.L_x_160:
[----:B-----5:R-:W-:Y:S01]  /*5770*/  LOP3.LUT R21, R154, 0xffffe000, RZ, 0xc0, !PT ;  /* 0xffffe0009a157812 */ /* 0x020fe200078ec0ff */
[----:B0-----:R-:W-:Y:S01]  /*5780*/  IMAD.WIDE.U32 R14, R157, R14, R162 ;  /* 0x0000000e9d0e7225 */ /* 0x001fe200078e00a2 */
[----:B------:R-:W-:Y:S01]  /*5790*/  ISETP.GT.AND P1, PT, R3, 0x88, PT ;  /* 0x000000880300780c */ /* 0x000fe20003f24270 */
[----:B------:R-:W-:Y:S02]  /*57a0*/  BSSY B1, `(.L_x_162) ;  /* 0x000000f000017945 */ /* 0x000fe40003800000 */
[----:B------:R-:W-:Y:S01]  /*57b0*/  FMUL R24, R21, R156 ;  /* 0x0000009c15187220 */ /* 0x000fe20000400000 */
[----:B------:R-:W-:Y:S01]  /*57c0*/  ISETP.GT.AND P3, PT, R0, RZ, P1 ;  /* 0x000000ff0000720c */ /* 0x000fe20000f64270 */
[----:B------:R-:W-:Y:S01]  /*57d0*/  IMAD.IADD R97, R97, 0x1, R15 ;  /* 0x0000000161617824 */ /* 0x000fe200078e020f */
[-C--:B------:R-:W-:Y:S01]  /*57e0*/  IADD3 R20, P5, R20, R14.reuse, RZ ;  /* 0x0000000e14147210 */ /* 0x080fe20007fbe0ff */
[----:B------:R-:W-:Y:S01]  /*57f0*/  FFMA R25, R25, R155, R24 ;  /* 0x0000009b19197223 */ /* 0x000fe20000000018 */
[----:B------:R-:W-:-:S03]  /*5800*/  IADD3 R14, P4, R6, R14, RZ ;  /* 0x0000000e060e7210 */ /* 0x000fc60007f9e0ff */
[----:B------:R-:W-:Y:S01]  /*5810*/  IMAD.X R158, R97, 0x1, R159, P5 ;  /* 0x00000001619e7824 */ /* 0x000fe200028e069f */
[----:B------:R-:W-:Y:S01]  /*5820*/  F2FP.TF32.F32.PACK_B R25, R25 ;  /* 0x00000019ff19723e */ /* 0x000fe200024050ff */
[----:B------:R-:W-:Y:S01]  /*5830*/  IMAD.X R15, R7, 0x1, R97, P4 ;  /* 0x00000001070f7824 */ /* 0x000fe200020e0661 */
[----:B------:R-:W-:-:S03]  /*5840*/  LEA R6, P5, R20, R10, 0x2 ;  /* 0x0000000a14067211 */ /* 0x000fc600078a10ff */
[----:B------:R0:W-:Y:S01]  /*5850*/  @P2 STG.E desc[UR36][R8.64+0x4], R25 ;  /* 0x0000041908002986 */ /* 0x0001e2000c101924 */
[----:B------:R-:W-:Y:S01]  /*5860*/  LEA.HI.X R7, R20, R11, R158, 0x2, P5 ;  /* 0x0000000b14077211 */ /* 0x000fe200028f149e */
[----:B------:R-:W-:Y:S08]  /*5870*/  @!P3 BRA `(.L_x_163) ;  /* 0x000000000004b947 */ /* 0x000ff00003800000 */
[----:B------:R0:W5:Y:S02]  /*5880*/  LDG.E.LTC128B R154, desc[UR36][R6.64] ;  /* 0x00000024069a7981 */ /* 0x000164000c1e1920 */
.L_x_163:
[----:B------:R-:W-:Y:S05]  /*5890*/  BSYNC B1 ;  /* 0x0000000000017941 */ /* 0x000fea0003800000 */
.L_x_162:
[----:B-----5:R-:W-:Y:S01]  /*58a0*/  LOP3.LUT R3, R154, 0xffffe000, RZ, 0xc0, !PT ;  /* 0xffffe0009a037812 */ /* 0x020fe200078ec0ff */
[----:B------:R-:W-:Y:S01]  /*58b0*/  IMAD.WIDE.U32 R14, R23, R12, R14 ;  /* 0x0000000c170e7225 */ /* 0x000fe200078e000e */
[----:B0-----:R-:W-:Y:S01]  /*58c0*/  IADD3 R6, P4, R8, R167, RZ ;  /* 0x000000a708067210 */ /* 0x001fe20007f9e0ff */
[----:B------:R-:W-:Y:S01]  /*58d0*/  BSSY B1, `(.L_x_164) ;  /* 0x000000c000017945 */ /* 0x000fe20003800000 */
[----:B------:R-:W-:Y:S01]  /*58e0*/  ISETP.GT.AND P2, PT, R0, 0x1, P1 ;  /* 0x000000010000780c */ /* 0x000fe20000f44270 */
[----:B------:R-:W-:Y:S01]  /*58f0*/  FMUL R3, R3, R156 ;  /* 0x0000009c03037220 */ /* 0x000fe20000400000 */
[----:B------:R-:W-:Y:S01]  /*5900*/  IMAD.IADD R13, R13, 0x1, R15 ;  /* 0x000000010d0d7824 */ /* 0x000fe200078e020f */
[----:B------:R-:W-:Y:S01]  /*5910*/  LEA R10, P5, R14, R10, 0x2 ;  /* 0x0000000a0e0a7211 */ /* 0x000fe200078a10ff */
[----:B------:R-:W-:Y:S02]  /*5920*/  IMAD.X R7, R9, 0x1, R169, P4 ;  /* 0x0000000109077824 */ /* 0x000fe400020e06a9 */
[----:B------:R-:W-:Y:S01]  /*5930*/  FFMA R3, R26, R155, R3 ;  /* 0x0000009b1a037223 */ /* 0x000fe20000000003 */
[----:B------:R-:W-:-:S04]  /*5940*/  LEA.HI.X R11, R14, R11, R13, 0x2, P5 ;  /* 0x0000000b0e0b7211 */ /* 0x000fc800028f140d */
[----:B------:R-:W-:-:S05]  /*5950*/  F2FP.TF32.F32.PACK_B R3, R3 ;  /* 0x00000003ff03723e */ /* 0x000fca00024050ff */
[----:B------:R0:W-:Y:S01]  /*5960*/  @P3 STG.E desc[UR36][R6.64], R3 ;  /* 0x0000000306003986 */ /* 0x0001e2000c101924 */
[----:B------:R-:W-:Y:S05]  /*5970*/  @!P2 BRA `(.L_x_165) ;  /* 0x000000000004a947 */ /* 0x000fea0003800000 */
[----:B------:R0:W5:Y:S02]  /*5980*/  LDG.E.LTC128B R154, desc[UR36][R10.64+0x4] ;  /* 0x000004240a9a7981 */ /* 0x000164000c1e1920 */
.L_x_165:
[----:B------:R-:W-:Y:S05]  /*5990*/  BSYNC B1 ;  /* 0x0000000000017941 */ /* 0x000fea0003800000 */
.L_x_164:
[----:B0----5:R-:W-:Y:S01]  /*59a0*/  LOP3.LUT R3, R154, 0xffffe000, RZ, 0xc0, !PT ;  /* 0xffffe0009a037812 */ /* 0x021fe200078ec0ff */
[----:B------:R-:W-:Y:S01]  /*59b0*/  BSSY B1, `(.L_x_166) ;  /* 0x0000008000017945 */ /* 0x000fe20003800000 */
[----:B------:R-:W-:-:S03]  /*59c0*/  ISETP.GT.AND P3, PT, R0, 0x8, P0 ;  /* 0x000000080000780c */ /* 0x000fc60000764270 */
[----:B------:R-:W-:-:S04]  /*59d0*/  FMUL R12, R3, R156 ;  /* 0x0000009c030c7220 */ /* 0x000fc80000400000 */
[----:B------:R-:W-:-:S05]  /*59e0*/  FFMA R27, R27, R155, R12 ;  /* 0x0000009b1b1b7223 */ /* 0x000fca000000000c */
[----:B------:R-:W-:-:S05]  /*59f0*/  F2FP.TF32.F32.PACK_B R27, R27 ;  /* 0x0000001bff1b723e */ /* 0x000fca00024050ff */
[----:B------:R0:W-:Y:S01]  /*5a00*/  @P2 STG.E desc[UR36][R6.64+0x4], R27 ;  /* 0x0000041b06002986 */ /* 0x0001e2000c101924 */
[----:B------:R-:W-:Y:S05]  /*5a10*/  @!P3 BRA `(.L_x_167) ;  /* 0x000000000004b947 */ /* 0x000fea0003800000 */
[----:B------:R0:W5:Y:S02]  /*5a20*/  LDG.E.LTC128B R154, desc[UR36][R4.64+0x20] ;  /* 0x00002024049a7981 */ /* 0x000164000c1e1920 */
.L_x_167:
[----:B------:R-:W-:Y:S05]  /*5a30*/  BSYNC B1 ;  /* 0x0000000000017941 */ /* 0x000fea0003800000 */
.L_x_166:
[----:B-----5:R-:W-:Y:S01]  /*5a40*/  LOP3.LUT R3, R154, 0xffffe000, RZ, 0xc0, !PT ;  /* 0xffffe0009a037812 */ /* 0x020fe200078ec0ff */
[----:B0-----:R-:W-:Y:S01]  /*5a50*/  IMAD.MOV.U32 R6, RZ, RZ, R8 ;  /* 0x000000ffff067224 */ /* 0x001fe200078e0008 */
[----:B------:R-:W-:Y:S01]  /*5a60*/  ISETP.GT.AND P2, PT, R0, 0x9, P0 ;  /* 0x000000090000780c */ /* 0x000fe20000744270 */
[----:B------:R-:W-:Y:S01]  /*5a70*/  IMAD.MOV.U32 R7, RZ, RZ, R9 ;  /* 0x000000ffff077224 */ /* 0x000fe200078e0009 */
[----:B------:R-:W-:Y:S01]  /*5a80*/  BSSY B1, `(.L_x_168) ;  /* 0x0000007000017945 */ /* 0x000fe20003800000 */
[----:B------:R-:W-:-:S04]  /*5a90*/  FMUL R3, R3, R156 ;  /* 0x0000009c03037220 */ /* 0x000fc80000400000 */
[----:B------:R-:W-:-:S05]  /*5aa0*/  FFMA R3, R28, R155, R3 ;  /* 0x0000009b1c037223 */ /* 0x000fca0000000003 */
[----:B------:R-:W-:-:S05]  /*5ab0*/  F2FP.TF32.F32.PACK_B R3, R3 ;  /* 0x00000003ff03723e */ /* 0x000fca00024050ff */
[----:B------:R0:W-:Y:S01]  /*5ac0*/  @P3 STG.E desc[UR36][R6.64+0x20], R3 ;  /* 0x0000200306003986 */ /* 0x0001e2000c101924 */
[----:B------:R-:W-:Y:S05]  /*5ad0*/  @!P2 BRA `(.L_x_169) ;  /* 0x000000000004a947 */ /* 0x000fea0003800000 */
[----:B------:R0:W5:Y:S02]  /*5ae0*/  LDG.E.LTC128B R154, desc[UR36][R4.64+0x24] ;  /* 0x00002424049a7981 */ /* 0x000164000c1e1920 */
.L_x_169:
[----:B------:R-:W-:Y:S05]  /*5af0*/  BSYNC B1 ;  /* 0x0000000000017941 */ /* 0x000fea0003800000 */
.L_x_168:
        /* <DEDUP_REMOVED lines=9> */
.L_x_171:
[----:B------:R-:W-:Y:S05]  /*5b90*/  BSYNC B1 ;  /* 0x0000000000017941 */ /* 0x000fea0003800000 */
.L_x_170:
[----:B-----5:R-:W-:Y:S01]  /*5ba0*/  LOP3.LUT R3, R154, 0xffffe000, RZ, 0xc0, !PT ;  /* 0xffffe0009a037812 */ /* 0x020fe200078ec0ff */
[----:B------:R-:W-:Y:S01]  /*5bb0*/  BSSY B1, `(.L_x_172) ;  /* 0x000000a000017945 */ /* 0x000fe20003800000 */
[----:B------:R-:W-:Y:S02]  /*5bc0*/  IADD3 R8, P3, R167, R8, RZ ;  /* 0x00000008a7087210 */ /* 0x000fe40007f7e0ff */
[----:B------:R-:W-:Y:S01]  /*5bd0*/  ISETP.GT.AND P2, PT, R0, 0x9, P1 ;  /* 0x000000090000780c */ /* 0x000fe20000f44270 */
[----:B------:R-:W-:Y:S02]  /*5be0*/  FMUL R3, R3, R156 ;  /* 0x0000009c03037220 */ /* 0x000fe40000400000 */
[----:B------:R-:W-:Y:S02]  /*5bf0*/  IMAD.X R9, R169, 0x1, R9, P3 ;  /* 0x00000001a9097824 */ /* 0x000fe400018e0609 */
[----:B------:R-:W-:-:S05]  /*5c00*/  FFMA R3, R30, R155, R3 ;  /* 0x0000009b1e037223 */ /* 0x000fca0000000003 */
[----:B------:R-:W-:-:S05]  /*5c10*/  F2FP.TF32.F32.PACK_B R3, R3 ;  /* 0x00000003ff03723e */ /* 0x000fca00024050ff */
[----:B------:R0:W-:Y:S01]  /*5c20*/  @P4 STG.E desc[UR36][R8.64+0x20], R3 ;  /* 0x0000200308004986 */ /* 0x0001e2000c101924 */
[----:B------:R-:W-:Y:S05]  /*5c30*/  @!P2 BRA `(.L_x_173) ;  /* 0x000000000004a947 */ /* 0x000fea0003800000 */
[----:B------:R0:W5:Y:S02]  /*5c40*/  LDG.E.LTC128B R154, desc[UR36][R10.64+0x24] ;  /* 0x000024240a9a7981 */ /* 0x000164000c1e1920 */
.L_x_173:
[----:B------:R-:W-:Y:S05]  /*5c50*/  BSYNC B1 ;  /* 0x0000000000017941 */ /* 0x000fea0003800000 */
.L_x_172:
[----:B0----5:R-:W-:Y:S01]  /*5c60*/  LOP3.LUT R3, R154, 0xffffe000, RZ, 0xc0, !PT ;  /* 0xffffe0009a037812 */ /* 0x021fe200078ec0ff */
[----:B------:R-:W-:Y:S01]  /*5c70*/  BSSY B1, `(.L_x_174) ;  /* 0x000000a000017945 */ /* 0x000fe20003800000 */
[----:B------:R-:W-:Y:S02]  /*5c80*/  IADD3 R8, P4, P5, R167, R160, R93 ;  /* 0x000000a0a7087210 */ /* 0x000fe40007d9e05d */
[----:B------:R-:W-:Y:S01]  /*5c90*/  ISETP.GT.AND P3, PT, R0, 0x10, P0 ;  /* 0x000000100000780c */ /* 0x000fe20000764270 */
[----:B------:R-:W-:Y:S01]  /*5ca0*/  FMUL R12, R3, R156 ;  /* 0x0000009c030c7220 */ /* 0x000fe20000400000 */
[----:B------:R-:W-:-:S03]  /*5cb0*/  IADD3.X R9, R169, R161, R95, P4, P5 ;  /* 0x000000a1a9097210 */ /* 0x000fc600027ea45f */
[----:B------:R-:W-:-:S05]  /*5cc0*/  FFMA R31, R31, R155, R12 ;  /* 0x0000009b1f1f7223 */ /* 0x000fca000000000c */
[----:B------:R-:W-:-:S05]  /*5cd0*/  F2FP.TF32.F32.PACK_B R31, R31 ;  /* 0x0000001fff1f723e */ /* 0x000fca00024050ff */
[----:B------:R0:W-:Y:S01]  /*5ce0*/  @P2 STG.E desc[UR36][R8.64+0x24], R31 ;  /* 0x0000241f08002986 */ /* 0x0001e2000c101924 */
[----:B------:R-:W-:Y:S05]  /*5cf0*/  @!P3 BRA `(.L_x_175) ;  /* 0x000000000004b947 */ /* 0x000fea0003800000 */
[----:B------:R0:W5:Y:S02]  /*5d00*/  LDG.E.LTC128B R154, desc[UR36][R4.64+0x40] ;  /* 0x00004024049a7981 */ /* 0x000164000c1e1920 */
.L_x_175:
[----:B------:R-:W-:Y:S05]  /*5d10*/  BSYNC B1 ;  /* 0x0000000000017941 */ /* 0x000fea0003800000 */
.L_x_174:
[----:B-----5:R-:W-:Y:S01]  /*5d20*/  LOP3.LUT R3, R154, 0xffffe000, RZ, 0xc0, !PT ;  /* 0xffffe0009a037812 */ /* 0x020fe200078ec0ff */
        /* <DEDUP_REMOVED lines=8> */
.L_x_177:
[----:B------:R-:W-:Y:S05]  /*5db0*/  BSYNC B1 ;  /* 0x0000000000017941 */ /* 0x000fea0003800000 */
.L_x_176:
        /* <DEDUP_REMOVED lines=9> */
.L_x_179:
[----:B------:R-:W-:Y:S05]  /*5e50*/  BSYNC B1 ;  /* 0x0000000000017941 */ /* 0x000fea0003800000 */
.L_x_178:
        /* <DEDUP_REMOVED lines=9> */
.L_x_181:
[----:B------:R-:W-:Y:S05]  /*5ef0*/  BSYNC B1 ;  /* 0x0000000000017941 */ /* 0x000fea0003800000 */
.L_x_180:
        /* <DEDUP_REMOVED lines=9> */
.L_x_183:
[----:B------:R-:W-:Y:S05]  /*5f90*/  BSYNC B1 ;  /* 0x0000000000017941 */ /* 0x000fea0003800000 */
.L_x_182:
        /* <DEDUP_REMOVED lines=9> */
.L_x_185:
[----:B------:R-:W-:Y:S05]  /*6030*/  BSYNC B1 ;  /* 0x0000000000017941 */ /* 0x000fea0003800000 */
.L_x_184:
        /* <DEDUP_REMOVED lines=9> */
.L_x_187:
[----:B------:R-:W-:Y:S05]  /*60d0*/  BSYNC B1 ;  /* 0x0000000000017941 */ /* 0x000fea0003800000 */
.L_x_186:
        /* <DEDUP_REMOVED lines=9> */
.L_x_189:
[----:B------:R-:W-:Y:S05]  /*6170*/  BSYNC B1 ;  /* 0x0000000000017941 */ /* 0x000fea0003800000 */
.L_x_188:
        /* <DEDUP_REMOVED lines=9> */
.L_x_191:
[----:B------:R-:W-:Y:S05]  /*6210*/  BSYNC B1 ;  /* 0x0000000000017941 */ /* 0x000fea0003800000 */
.L_x_190:
        /* <DEDUP_REMOVED lines=9> */
.L_x_193:
[----:B------:R-:W-:Y:S05]  /*62b0*/  BSYNC B1 ;  /* 0x0000000000017941 */ /* 0x000fea0003800000 */
.L_x_192:
        /* <DEDUP_REMOVED lines=9> */
.L_x_195:
[----:B------:R-:W-:Y:S05]  /*6350*/  BSYNC B1 ;  /* 0x0000000000017941 */ /* 0x000fea0003800000 */
.L_x_194:
        /* <DEDUP_REMOVED lines=9> */
.L_x_197:
[----:B------:R-:W-:Y:S05]  /*63f0*/  BSYNC B1 ;  /* 0x0000000000017941 */ /* 0x000fea0003800000 */
.L_x_196:
        /* <DEDUP_REMOVED lines=9> */
.L_x_199:
[----:B------:R-:W-:Y:S05]  /*6490*/  BSYNC B1 ;  /* 0x0000000000017941 */ /* 0x000fea0003800000 */
.L_x_198:
        /* <DEDUP_REMOVED lines=9> */
.L_x_201:
[----:B------:R-:W-:Y:S05]  /*6530*/  BSYNC B1 ;  /* 0x0000000000017941 */ /* 0x000fea0003800000 */
.L_x_200:
        /* <DEDUP_REMOVED lines=9> */
.L_x_203:
[----:B------:R-:W-:Y:S05]  /*65d0*/  BSYNC B1 ;  /* 0x0000000000017941 */ /* 0x000fea0003800000 */
.L_x_202:
        /* <DEDUP_REMOVED lines=9> */
.L_x_205:
[----:B------:R-:W-:Y:S05]  /*6670*/  BSYNC B1 ;  /* 0x0000000000017941 */ /* 0x000fea0003800000 */
.L_x_204:
        /* <DEDUP_REMOVED lines=9> */
.L_x_207:
[----:B------:R-:W-:Y:S05]  /*6710*/  BSYNC B1 ;  /* 0x0000000000017941 */ /* 0x000fea0003800000 */
.L_x_206:
        /* <DEDUP_REMOVED lines=9> */
.L_x_209:
[----:B------:R-:W-:Y:S05]  /*67b0*/  BSYNC B1 ;  /* 0x0000000000017941 */ /* 0x000fea0003800000 */
.L_x_208:
        /* <DEDUP_REMOVED lines=9> */
.L_x_211:
[----:B------:R-:W-:Y:S05]  /*6850*/  BSYNC B1 ;  /* 0x0000000000017941 */ /* 0x000fea0003800000 */
.L_x_210:
        /* <DEDUP_REMOVED lines=9> */
.L_x_213:
[----:B------:R-:W-:Y:S05]  /*68f0*/  BSYNC B1 ;  /* 0x0000000000017941 */ /* 0x000fea0003800000 */
.L_x_212:
        /* <DEDUP_REMOVED lines=9> */
.L_x_215:
[----:B------:R-:W-:Y:S05]  /*6990*/  BSYNC B1 ;  /* 0x0000000000017941 */ /* 0x000fea0003800000 */
.L_x_214:
        /* <DEDUP_REMOVED lines=9> */
.L_x_217:
[----:B------:R-:W-:Y:S05]  /*6a30*/  BSYNC B1 ;  /* 0x0000000000017941 */ /* 0x000fea0003800000 */
.L_x_216:
        /* <DEDUP_REMOVED lines=9> */
.L_x_219:
[----:B------:R-:W-:Y:S05]  /*6ad0*/  BSYNC B1 ;  /* 0x0000000000017941 */ /* 0x000fea0003800000 */
.L_x_218:
        /* <DEDUP_REMOVED lines=9> */
.L_x_221:
[----:B------:R-:W-:Y:S05]  /*6b70*/  BSYNC B1 ;  /* 0x0000000000017941 */ /* 0x000fea0003800000 */
.L_x_220:
        /* <DEDUP_REMOVED lines=9> */
.L_x_223:
[----:B------:R-:W-:Y:S05]  /*6c10*/  BSYNC B1 ;  /* 0x0000000000017941 */ /* 0x000fea0003800000 */
.L_x_222:
        /* <DEDUP_REMOVED lines=9> */
.L_x_225:
[----:B------:R-:W-:Y:S05]  /*6cb0*/  BSYNC B1 ;  /* 0x0000000000017941 */ /* 0x000fea0003800000 */
.L_x_224:
        /* <DEDUP_REMOVED lines=9> */
.L_x_227:
[----:B------:R-:W-:Y:S05]  /*6d50*/  BSYNC B1 ;  /* 0x0000000000017941 */ /* 0x000fea0003800000 */
.L_x_226:
        /* <DEDUP_REMOVED lines=9> */
.L_x_229:
[----:B------:R-:W-:Y:S05]  /*6df0*/  BSYNC B1 ;  /* 0x0000000000017941 */ /* 0x000fea0003800000 */
.L_x_228:
        /* <DEDUP_REMOVED lines=9> */
.L_x_231:
[----:B------:R-:W-:Y:S05]  /*6e90*/  BSYNC B1 ;  /* 0x0000000000017941 */ /* 0x000fea0003800000 */
.L_x_230:
        /* <DEDUP_REMOVED lines=9> */
.L_x_233:
[----:B------:R-:W-:Y:S05]  /*6f30*/  BSYNC B1 ;  /* 0x0000000000017941 */ /* 0x000fea0003800000 */
.L_x_232:
        /* <DEDUP_REMOVED lines=9> */
.L_x_235:
[----:B------:R-:W-:Y:S05]  /*6fd0*/  BSYNC B1 ;  /* 0x0000000000017941 */ /* 0x000fea0003800000 */
.L_x_234:
        /* <DEDUP_REMOVED lines=9> */
.L_x_237:
[----:B------:R-:W-:Y:S05]  /*7070*/  BSYNC B1 ;  /* 0x0000000000017941 */ /* 0x000fea0003800000 */
.L_x_236:
        /* <DEDUP_REMOVED lines=9> */
.L_x_239:
[----:B------:R-:W-:Y:S05]  /*7110*/  BSYNC B1 ;  /* 0x0000000000017941 */ /* 0x000fea0003800000 */
.L_x_238:
        /* <DEDUP_REMOVED lines=9> */
.L_x_241:
[----:B------:R-:W-:Y:S05]  /*71b0*/  BSYNC B1 ;  /* 0x0000000000017941 */ /* 0x000fea0003800000 */
.L_x_240:
        /* <DEDUP_REMOVED lines=9> */
.L_x_243:
[----:B------:R-:W-:Y:S05]  /*7250*/  BSYNC B1 ;  /* 0x0000000000017941 */ /* 0x000fea0003800000 */
.L_x_242:
        /* <DEDUP_REMOVED lines=9> */
.L_x_245:
[----:B------:R-:W-:Y:S05]  /*72f0*/  BSYNC B1 ;  /* 0x0000000000017941 */ /* 0x000fea0003800000 */
.L_x_244:
        /* <DEDUP_REMOVED lines=9> */
.L_x_247:
[----:B------:R-:W-:Y:S05]  /*7390*/  BSYNC B1 ;  /* 0x0000000000017941 */ /* 0x000fea0003800000 */
.L_x_246:
        /* <DEDUP_REMOVED lines=9> */
.L_x_249:
[----:B------:R-:W-:Y:S05]  /*7430*/  BSYNC B1 ;  /* 0x0000000000017941 */ /* 0x000fea0003800000 */
.L_x_248:
        /* <DEDUP_REMOVED lines=9> */
.L_x_251:
[----:B------:R-:W-:Y:S05]  /*74d0*/  BSYNC B1 ;  /* 0x0000000000017941 */ /* 0x000fea0003800000 */
.L_x_250:
        /* <DEDUP_REMOVED lines=9> */
.L_x_253:
[----:B------:R-:W-:Y:S05]  /*7570*/  BSYNC B1 ;  /* 0x0000000000017941 */ /* 0x000fea0003800000 */
.L_x_252:
        /* <DEDUP_REMOVED lines=9> */
.L_x_255:
[----:B------:R-:W-:Y:S05]  /*7610*/  BSYNC B1 ;  /* 0x0000000000017941 */ /* 0x000fea0003800000 */
.L_x_254:
        /* <DEDUP_REMOVED lines=9> */
.L_x_257:
[----:B------:R-:W-:Y:S05]  /*76b0*/  BSYNC B1 ;  /* 0x0000000000017941 */ /* 0x000fea0003800000 */
.L_x_256:
        /* <DEDUP_REMOVED lines=9> */
.L_x_259:
[----:B------:R-:W-:Y:S05]  /*7750*/  BSYNC B1 ;  /* 0x0000000000017941 */ /* 0x000fea0003800000 */
.L_x_258:
        /* <DEDUP_REMOVED lines=9> */
.L_x_261:
[----:B------:R-:W-:Y:S05]  /*77f0*/  BSYNC B1 ;  /* 0x0000000000017941 */ /* 0x000fea0003800000 */
.L_x_260:
        /* <DEDUP_REMOVED lines=9> */
.L_x_263:
[----:B------:R-:W-:Y:S05]  /*7890*/  BSYNC B1 ;  /* 0x0000000000017941 */ /* 0x000fea0003800000 */
.L_x_262:
        /* <DEDUP_REMOVED lines=9> */
.L_x_265:
[----:B------:R-:W-:Y:S05]  /*7930*/  BSYNC B1 ;  /* 0x0000000000017941 */ /* 0x000fea0003800000 */
.L_x_264:
        /* <DEDUP_REMOVED lines=9> */
.L_x_267:
[----:B------:R-:W-:Y:S05]  /*79d0*/  BSYNC B1 ;  /* 0x0000000000017941 */ /* 0x000fea0003800000 */
.L_x_266:
        /* <DEDUP_REMOVED lines=9> */
.L_x_269:
[----:B------:R-:W-:Y:S05]  /*7a70*/  BSYNC B1 ;  /* 0x0000000000017941 */ /* 0x000fea0003800000 */
.L_x_268:
        /* <DEDUP_REMOVED lines=9> */
.L_x_271:
[----:B------:R-:W-:Y:S05]  /*7b10*/  BSYNC B1 ;  /* 0x0000000000017941 */ /* 0x000fea0003800000 */
.L_x_270:
        /* <DEDUP_REMOVED lines=9> */
.L_x_273:
[----:B------:R-:W-:Y:S05]  /*7bb0*/  BSYNC B1 ;  /* 0x0000000000017941 */ /* 0x000fea0003800000 */
.L_x_272:
        /* <DEDUP_REMOVED lines=9> */
.L_x_275:
[----:B------:R-:W-:Y:S05]  /*7c50*/  BSYNC B1 ;  /* 0x0000000000017941 */ /* 0x000fea0003800000 */
.L_x_274:
        /* <DEDUP_REMOVED lines=9> */
.L_x_277:
[----:B------:R-:W-:Y:S05]  /*7cf0*/  BSYNC B1 ;  /* 0x0000000000017941 */ /* 0x000fea0003800000 */
.L_x_276:
        /* <DEDUP_REMOVED lines=9> */
.L_x_279:
[----:B------:R-:W-:Y:S05]  /*7d90*/  BSYNC B1 ;  /* 0x0000000000017941 */ /* 0x000fea0003800000 */
.L_x_278:
        /* <DEDUP_REMOVED lines=9> */
.L_x_281:
[----:B------:R-:W-:Y:S05]  /*7e30*/  BSYNC B1 ;  /* 0x0000000000017941 */ /* 0x000fea0003800000 */
.L_x_280:
[----:B0----5:R-:W-:Y:S01]  /*7e40*/  LOP3.LUT R3, R154, 0xffffe000, RZ, 0xc0, !PT ;  /* 0xffffe0009a037812 */ /* 0x021fe200078ec0ff */
[----:B------:R-:W-:Y:S01]  /*7e50*/  BSSY B1, `(.L_x_282) ;  /* 0x0000008000017945 */ /* 0x000fe20003800000 */
[----:B------:R-:W-:-:S03]  /*7e60*/  ISETP.GT.AND P2, PT, R0, 0x78, P1 ;  /* 0x000000780000780c */ /* 0x000fc60000f44270 */
[----:B---3--:R-:W-:-:S04]  /*7e70*/  FMUL R4, R3, R156 ;  /* 0x0000009c03047220 */ /* 0x008fc80000400000 */
[----:B------:R-:W-:-:S05]  /*7e80*/  FFMA R85, R85, R155, R4 ;  /* 0x0000009b55557223 */ /* 0x000fca0000000004 */
[----:B------:R-:W-:-:S05]  /*7e90*/  F2FP.TF32.F32.PACK_B R85, R85 ;  /* 0x00000055ff55723e */ /* 0x000fca00024050ff */
[----:B------:R0:W-:Y:S01]  /*7ea0*/  @P0 STG.E desc[UR36][R6.64+0x1e4], R85 ;  /* 0x0001e45506000986 */ /* 0x0001e2000c101924 */
[----:B------:R-:W-:Y:S05]  /*7eb0*/  @!P2 BRA `(.L_x_283) ;  /* 0x000000000004a947 */ /* 0x000fea0003800000 */
[----:B------:R3:W5:Y:S02]  /*7ec0*/  LDG.E.LTC128B R154, desc[UR36][R10.64+0x1e0] ;  /* 0x0001e0240a9a7981 */ /* 0x000764000c1e1920 */
.L_x_283:
[----:B------:R-:W-:Y:S05]  /*7ed0*/  BSYNC B1 ;  /* 0x0000000000017941 */ /* 0x000fea0003800000 */
.L_x_282:
[----:B-----5:R-:W-:Y:S01]  /*7ee0*/  LOP3.LUT R3, R154, 0xffffe000, RZ, 0xc0, !PT ;  /* 0xffffe0009a037812 */ /* 0x020fe200078ec0ff */
[----:B------:R-:W-:Y:S01]  /*7ef0*/  @P2 IMAD.MOV.U32 R4, RZ, RZ, R8 ;  /* 0x000000ffff042224 */ /* 0x000fe200078e0008 */
[----:B------:R-:W-:Y:S01]  /*7f00*/  ISETP.GT.AND P1, PT, R0, 0x79, P1 ;  /* 0x000000790000780c */ /* 0x000fe20000f24270 */
[----:B------:R-:W-:Y:S01]  /*7f10*/  @P2 IMAD.MOV.U32 R5, RZ, RZ, R9 ;  /* 0x000000ffff052224 */ /* 0x000fe200078e0009 */
[----:B------:R-:W-:Y:S01]  /*7f20*/  BSSY B1, `(.L_x_284) ;  /* 0x0000007000017945 */ /* 0x000fe20003800000 */
[----:B------:R-:W-:-:S04]  /*7f30*/  FMUL R3, R3, R156 ;  /* 0x0000009c03037220 */ /* 0x000fc80000400000 */
[----:B------:R-:W-:-:S05]  /*7f40*/  FFMA R3, R86, R155, R3 ;  /* 0x0000009b56037223 */ /* 0x000fca0000000003 */
[----:B------:R-:W-:-:S05]  /*7f50*/  F2FP.TF32.F32.PACK_B R3, R3 ;  /* 0x00000003ff03723e */ /* 0x000fca00024050ff */
[----:B------:R0:W-:Y:S01]  /*7f60*/  @P2 STG.E desc[UR36][R4.64+0x1e0], R3 ;  /* 0x0001e00304002986 */ /* 0x0001e2000c101924 */
[----:B------:R-:W-:Y:S05]  /*7f70*/  @!P1 BRA `(.L_x_285) ;  /* 0x0000000000049947 */ /* 0x000fea0003800000 */
[----:B------:R0:W5:Y:S02]  /*7f80*/  LDG.E.LTC128B R154, desc[UR36][R10.64+0x1e4] ;  /* 0x0001e4240a9a7981 */ /* 0x000164000c1e1920 */
.L_x_285:
[----:B------:R-:W-:Y:S05]  /*7f90*/  BSYNC B1 ;  /* 0x0000000000017941 */ /* 0x000fea0003800000 */
.L_x_284:
[----:B------:R-:W-:Y:S05]  /*7fa0*/  @!P1 BRA `(.L_x_286) ;  /* 0x00000024003c9947 */ /* 0x000fea0003800000 */
[----:B0----5:R-:W-:-:S05]  /*7fb0*/  LOP3.LUT R3, R154, 0xffffe000, RZ, 0xc0, !PT ;  /* 0xffffe0009a037812 */ /* 0x021fca00078ec0ff */
[----:B------:R-:W-:-:S04]  /*7fc0*/  FMUL R0, R3, R156 ;  /* 0x0000009c03007220 */ /* 0x000fc80000400000 */
[----:B------:R-:W-:-:S05]  /*7fd0*/  FFMA R87, R87, R155, R0 ;  /* 0x0000009b57577223 */ /* 0x000fca0000000000 */
[----:B------:R-:W-:-:S05]  /*7fe0*/  F2FP.TF32.F32.PACK_B R87, R87 ;  /* 0x00000057ff57723e */ /* 0x000fca00024050ff */
[----:B------:R0:W-:Y:S01]  /*7ff0*/  STG.E desc[UR36][R8.64+0x1e4], R87 ;  /* 0x0001e45708007986 */ /* 0x0001e2000c101924 */
[----:B------:R-:W-:Y:S05]  /*8000*/  BRA `(.L_x_286) ;  /* 0x0000002400247947 */ /* 0x000fea0003800000 */
.L_x_35:
[----:B------:R-:W-:Y:S01]  /*8010*/  ULDC.64 UR4, c[0x0][0x5c0] ;  /* 0x0001700000047ab9 */ /* 0x000fe20000000a00 */
[-C--:B------:R-:W-:Y:S01]  /*8020*/  FMUL R15, R88, R155.reuse ;  /* 0x0000009b580f7220 */ /* 0x080fe20000400000 */
[----:B------:R-:W-:Y:S01]  /*8030*/  LEA R6, P0, R170, UR4, 0x2 ;  /* 0x00000004aa067c11 */ /* 0x000fe2000f8010ff */
[----:B------:R-:W-:Y:S01]  /*8040*/  IMAD.SHL.U32 R11, R4, 0x20, RZ ;  /* 0x00000020040b7824 */ /* 0x000fe200078e00ff */
[----:B------:R-:W-:Y:S01]  /*8050*/  ISETP.GT.AND P5, PT, R0, 0x1, P3 ;  /* 0x000000010000780c */ /* 0x000fe20001fa4270 */
[-C--:B------:R-:W-:Y:S01]  /*8060*/  FMUL R89, R89, R155.reuse ;  /* 0x0000009b59597220 */ /* 0x080fe20000400000 */
[----:B------:R-:W-:Y:S01]  /*8070*/  LEA.HI.X R7, R170, UR5, R173, 0x2, P0 ;  /* 0x00000005aa077c11 */ /* 0x000fe200080f14ad */
[-C--:B------:R-:W-:Y:S01]  /*8080*/  FMUL R21, R90, R155.reuse ;  /* 0x0000009b5a157220 */ /* 0x080fe20000400000 */
[----:B------:R-:W-:Y:S01]  /*8090*/  ISETP.GT.AND P0, PT, R3, 0x8, PT ;  /* 0x000000080300780c */ /* 0x000fe20003f04270 */
[----:B------:R-:W-:Y:S01]  /*80a0*/  FMUL R91, R91, R155 ;  /* 0x0000009b5b5b7220 */ /* 0x000fe20000400000 */
[----:B------:R-:W-:Y:S01]  /*80b0*/  F2FP.TF32.F32.PACK_B R15, R15 ;  /* 0x0000000fff0f723e */ /* 0x000fe200024050ff */
[-C--:B------:R-:W-:Y:S01]  /*80c0*/  FMUL R93, R93, R155.reuse ;  /* 0x0000009b5d5d7220 */ /* 0x080fe20000400000 */
[----:B------:R-:W-:Y:S01]  /*80d0*/  ISETP.GT.AND P1, PT, R0, RZ, P0 ;  /* 0x000000ff0000720c */ /* 0x000fe20000724270 */
[-C--:B------:R-:W-:Y:S01]  /*80e0*/  FMUL R23, R94, R155.reuse ;  /* 0x0000009b5e177220 */ /* 0x080fe20000400000 */
[----:B------:R-:W-:Y:S01]  /*80f0*/  ISETP.GT.AND P4, PT, R0, 0x1, P0 ;  /* 0x000000010000780c */ /* 0x000fe20000784270 */
[----:B------:R0:W-:Y:S01]  /*8100*/  @P2 STG.E desc[UR36][R6.64], R15 ;  /* 0x0000000f06002986 */ /* 0x0001e2000c101924 */
[----:B------:R-:W-:Y:S01]  /*8110*/  SHF.L.U64.HI R9, R4, 0x5, R5 ;  /* 0x0000000504097819 */ /* 0x000fe20000010205 */
[-C--:B------:R-:W-:Y:S01]  /*8120*/  FMUL R95, R95, R155.reuse ;  /* 0x0000009b5f5f7220 */ /* 0x080fe20000400000 */
[-C--:B------:R-:W-:Y:S01]  /*8130*/  IADD3 R12, P2, R11, R6.reuse, RZ ;  /* 0x000000060b0c7210 */ /* 0x080fe20007f5e0ff */
[----:B------:R-:W-:Y:S01]  /*8140*/  FMUL R97, R97, R155 ;  /* 0x0000009b61617220 */ /* 0x000fe20000400000 */
[----:B------:R-:W-:Y:S01]  /*8150*/  F2FP.TF32.F32.PACK_B R89, R89 ;  /* 0x00000059ff59723e */ /* 0x000fe200024050ff */
[----:B------:R-:W-:Y:S01]  /*8160*/  FMUL R99, R99, R155 ;  /* 0x0000009b63637220 */ /* 0x000fe20000400000 */
[----:B------:R-:W-:Y:S01]  /*8170*/  F2FP.TF32.F32.PACK_B R21, R21 ;  /* 0x00000015ff15723e */ /* 0x000fe200024050ff */
[----:B------:R-:W-:Y:S01]  /*8180*/  IMAD.X R13, R9, 0x1, R7, P2 ;  /* 0x00000001090d7824 */ /* 0x000fe200010e0607 */
[----:B------:R-:W-:Y:S01]  /*8190*/  F2FP.TF32.F32.PACK_B R91, R91 ;  /* 0x0000005bff5b723e */ /* 0x000fe200024050ff */
[----:B------:R-:W-:Y:S01]  /*81a0*/  @P5 STG.E desc[UR36][R6.64+0x4], R89 ;  /* 0x0000045906005986 */ /* 0x000fe2000c101924 */
[----:B------:R-:W-:Y:S01]  /*81b0*/  ISETP.GT.AND P5, PT, R0, 0x8, P3 ;  /* 0x000000080000780c */ /* 0x000fe20001fa4270 */
[-C--:B0-----:R-:W-:Y:S01]  /*81c0*/  FMUL R15, R92, R155.reuse ;  /* 0x0000009b5c0f7220 */ /* 0x081fe20000400000 */
[C---:B------:R-:W-:Y:S01]  /*81d0*/  ISETP.GT.AND P2, PT, R0.reuse, 0x9, P3 ;  /* 0x000000090000780c */ /* 0x040fe20001f44270 */
[----:B------:R0:W-:Y:S01]  /*81e0*/  @P1 STG.E desc[UR36][R12.64], R21 ;  /* 0x000000150c001986 */ /* 0x0001e2000c101924 */
[C---:B------:R-:W-:Y:S01]  /*81f0*/  ISETP.GT.AND P1, PT, R0.reuse, 0x8, P0 ;  /* 0x000000080000780c */ /* 0x040fe20000724270 */
[----:B------:R-:W-:Y:S01]  /*8200*/  FMUL R101, R101, R155 ;  /* 0x0000009b65657220 */ /* 0x000fe20000400000 */
[----:B------:R-:W-:Y:S01]  /*8210*/  F2FP.TF32.F32.PACK_B R15, R15 ;  /* 0x0000000fff0f723e */ /* 0x000fe200024050ff */
[----:B------:R-:W-:Y:S01]  /*8220*/  @P4 STG.E desc[UR36][R12.64+0x4], R91 ;  /* 0x0000045b0c004986 */ /* 0x000fe2000c101924 */
[----:B------:R-:W-:Y:S01]  /*8230*/  ISETP.GT.AND P4, PT, R0, 0x9, P0 ;  /* 0x000000090000780c */ /* 0x000fe20000784270 */
[----:B------:R-:W-:Y:S01]  /*8240*/  FMUL R103, R103, R155 ;  /* 0x0000009b67677220 */ /* 0x000fe20000400000 */
[----:B------:R-:W-:Y:S01]  /*8250*/  F2FP.TF32.F32.PACK_B R93, R93 ;  /* 0x0000005dff5d723e */ /* 0x000fe200024050ff */
[----:B------:R-:W-:Y:S01]  /*8260*/  FMUL R105, R105, R155 ;  /* 0x0000009b69697220 */ /* 0x000fe20000400000 */
[----:B------:R-:W-:Y:S01]  /*8270*/  F2FP.TF32.F32.PACK_B R23, R23 ;  /* 0x00000017ff17723e */ /* 0x000fe200024050ff */
[----:B------:R1:W-:Y:S01]  /*8280*/  @P5 STG.E desc[UR36][R6.64+0x20], R15 ;  /* 0x0000200f06005986 */ /* 0x0003e2000c101924 */
[----:B------:R-:W-:Y:S01]  /*8290*/  F2FP.TF32.F32.PACK_B R95, R95 ;  /* 0x0000005fff5f723e */ /* 0x000fe200024050ff */
[-C--:B0-----:R-:W-:Y:S01]  /*82a0*/  FMUL R21, R96, R155.reuse ;  /* 0x0000009b60157220 */ /* 0x081fe20000400000 */
[C---:B------:R-:W-:Y:S01]  /*82b0*/  ISETP.GT.AND P5, PT, R0.reuse, 0x10, P3 ;  /* 0x000000100000780c */ /* 0x040fe20001fa4270 */
[----:B------:R-:W-:Y:S01]  /*82c0*/  @P2 STG.E desc[UR36][R6.64+0x24], R93 ;  /* 0x0000245d06002986 */ /* 0x000fe2000c101924 */
[C---:B------:R-:W-:Y:S01]  /*82d0*/  ISETP.GT.AND P2, PT, R0.reuse, 0x11, P3 ;  /* 0x000000110000780c */ /* 0x040fe20001f44270 */
[----:B------:R-:W-:Y:S01]  /*82e0*/  FMUL R107, R107, R155 ;  /* 0x0000009b6b6b7220 */ /* 0x000fe20000400000 */
[----:B------:R-:W-:Y:S01]  /*82f0*/  F2FP.TF32.F32.PACK_B R21, R21 ;  /* 0x00000015ff15723e */ /* 0x000fe200024050ff */
[----:B------:R0:W-:Y:S01]  /*8300*/  @P1 STG.E desc[UR36][R12.64+0x20], R23 ;  /* 0x000020170c001986 */ /* 0x0001e2000c101924 */
[C---:B------:R-:W-:Y:S01]  /*8310*/  ISETP.GT.AND P1, PT, R0.reuse, 0x10, P0 ;  /* 0x000000100000780c */ /* 0x040fe20000724270 */
[----:B------:R-:W-:Y:S01]  /*8320*/  FMUL R109, R109, R155 ;  /* 0x0000009b6d6d7220 */ /* 0x000fe20000400000 */
[----:B------:R-:W-:Y:S01]  /*8330*/  F2FP.TF32.F32.PACK_B R97, R97 ;  /* 0x00000061ff61723e */ /* 0x000fe200024050ff */
[----:B------:R-:W-:Y:S01]  /*8340*/  @P4 STG.E desc[UR36][R12.64+0x24], R95 ;  /* 0x0000245f0c004986 */ /* 0x000fe2000c101924 */
[----:B------:R-:W-:Y:S01]  /*8350*/  ISETP.GT.AND P4, PT, R0, 0x11, P0 ;  /* 0x000000110000780c */ /* 0x000fe20000784270 */
[----:B-1----:R-:W-:Y:S01]  /*8360*/  FMUL R15, R98, R155 ;  /* 0x0000009b620f7220 */ /* 0x002fe20000400000 */
[----:B------:R-:W-:Y:S01]  /*8370*/  F2FP.TF32.F32.PACK_B R99, R99 ;  /* 0x00000063ff63723e */ /* 0x000fe200024050ff */
[----:B------:R1:W-:Y:S01]  /*8380*/  @P5 STG.E desc[UR36][R6.64+0x40], R21 ;  /* 0x0000401506005986 */ /* 0x0003e2000c101924 */
[C---:B------:R-:W-:Y:S01]  /*8390*/  ISETP.GT.AND P5, PT, R0.reuse, 0x18, P3 ;  /* 0x000000180000780c */ /* 0x040fe20001fa4270 */
[----:B------:R-:W-:Y:S01]  /*83a0*/  FMUL R111, R111, R155 ;  /* 0x0000009b6f6f7220 */ /* 0x000fe20000400000 */
[----:B------:R-:W-:Y:S01]  /*83b0*/  F2FP.TF32.F32.PACK_B R15, R15 ;  /* 0x0000000fff0f723e */ /* 0x000fe200024050ff */
[----:B------:R-:W-:Y:S01]  /*83c0*/  @P2 STG.E desc[UR36][R6.64+0x44], R97 ;  /* 0x0000446106002986 */ /* 0x000fe2000c101924 */
[----:B------:R-:W-:Y:S01]  /*83d0*/  ISETP.GT.AND P2, PT, R0, 0x19, P3 ;  /* 0x000000190000780c */ /* 0x000fe20001f44270 */
[----:B0-----:R-:W-:Y:S01]  /*83e0*/  FMUL R23, R100, R155 ;  /* 0x0000009b64177220 */ /* 0x001fe20000400000 */
        /* <DEDUP_REMOVED lines=177> */
[----:B------:R-:W-:Y:S01]  /*8f00*/  @P1 STG.E desc[UR36][R12.64+0x1a0], R23 ;  /* 0x0001a0170c001986 */ /* 0x000fe2000c101924 */
        /* <DEDUP_REMOVED lines=11> */
[-C--:B------:R-:W-:Y:S01]  /*8fc0*/  FMUL R33, R33, R155.reuse ;  /* 0x0000009b21217220 */ /* 0x080fe20000400000 */
[----:B------:R-:W-:Y:S01]  /*8fd0*/  ISETP.GT.AND P3, PT, R0, 0x79, P3 ;  /* 0x000000790000780c */ /* 0x000fe20001f64270 */
[----:B------:R-:W-:Y:S01]  /*8fe0*/  @P1 STG.E desc[UR36][R6.64+0x1c4], R145 ;  /* 0x0001c49106001986 */ /* 0x000fe2000c101924 */
[----:B------:R-:W-:Y:S01]  /*8ff0*/  ISETP.GT.AND P1, PT, R3, 0x80, PT ;  /* 0x000000800300780c */ /* 0x000fe20003f24270 */
[----:B------:R-:W-:Y:S01]  /*9000*/  FMUL R35, R35, R155 ;  /* 0x0000009b23237220 */ /* 0x000fe20000400000 */
[----:B------:R-:W-:Y:S01]  /*9010*/  F2FP.TF32.F32.PACK_B R149, R149 ;  /* 0x00000095ff95723e */ /* 0x000fe200024050ff */
[----:B------:R1:W-:Y:S01]  /*9020*/  @P2 STG.E desc[UR36][R12.64+0x1c0], R15 ;  /* 0x0001c00f0c002986 */ /* 0x0003e2000c101924 */
[----:B------:R-:W-:Y:S01]  /*9030*/  ISETP.GT.AND P2, PT, R3, 0x88, PT ;  /* 0x000000880300780c */ /* 0x000fe20003f44270 */
[-C--:B------:R-:W-:Y:S01]  /*9040*/  FMUL R3, R148, R155.reuse ;  /* 0x0000009b94037220 */ /* 0x080fe20000400000 */
[-C--:B0-----:R-:W-:Y:S01]  /*9050*/  FMUL R21, R150, R155.reuse ;  /* 0x0000009b96157220 */ /* 0x081fe20000400000 */
[----:B------:R-:W-:Y:S01]  /*9060*/  @P4 STG.E desc[UR36][R12.64+0x1c4], R147 ;  /* 0x0001c4930c004986 */ /* 0x000fe2000c101924 */
[C---:B------:R-:W-:Y:S01]  /*9070*/  ISETP.GT.AND P4, PT, R0.reuse, 0x78, P0 ;  /* 0x000000780000780c */ /* 0x040fe20000784270 */
[-C--:B------:R-:W-:Y:S01]  /*9080*/  FMUL R37, R37, R155.reuse ;  /* 0x0000009b25257220 */ /* 0x080fe20000400000 */
[----:B------:R-:W-:Y:S01]  /*9090*/  ISETP.GT.AND P0, PT, R0, 0x79, P0 ;  /* 0x000000790000780c */ /* 0x000fe20000704270 */
[----:B------:R-:W-:Y:S01]  /*90a0*/  FMUL R39, R39, R155 ;  /* 0x0000009b27277220 */ /* 0x000fe20000400000 */
[----:B------:R-:W-:Y:S01]  /*90b0*/  F2FP.TF32.F32.PACK_B R3, R3 ;  /* 0x00000003ff03723e */ /* 0x000fe200024050ff */
[----:B------:R-:W-:Y:S01]  /*90c0*/  FMUL R41, R41, R155 ;  /* 0x0000009b29297220 */ /* 0x000fe20000400000 */
[----:B------:R-:W-:Y:S01]  /*90d0*/  F2FP.TF32.F32.PACK_B R21, R21 ;  /* 0x00000015ff15723e */ /* 0x000fe200024050ff */
[C---:B-1----:R-:W-:Y:S01]  /*90e0*/  IMAD.SHL.U32 R15, R4.reuse, 0x200, RZ ;  /* 0x00000200040f7824 */ /* 0x042fe200078e00ff */
[----:B------:R-:W-:Y:S01]  /*90f0*/  F2FP.TF32.F32.PACK_B R151, R151 ;  /* 0x00000097ff97723e */ /* 0x000fe200024050ff */
[----:B------:R0:W-:Y:S01]  /*9100*/  @P5 STG.E desc[UR36][R6.64+0x1e0], R3 ;  /* 0x0001e00306005986 */ /* 0x0001e2000c101924 */
[----:B------:R-:W-:Y:S01]  /*9110*/  SHF.L.U64.HI R5, R4, 0x9, R5 ;  /* 0x0000000904057819 */ /* 0x000fe20000010205 */
[----:B------:R-:W-:Y:S01]  /*9120*/  FMUL R43, R43, R155 ;  /* 0x0000009b2b2b7220 */ /* 0x000fe20000400000 */
[----:B------:R-:W-:Y:S01]  /*9130*/  F2FP.TF32.F32.PACK_B R25, R25 ;  /* 0x00000019ff19723e */ /* 0x000fe200024050ff */
[----:B------:R-:W-:Y:S01]  /*9140*/  @P3 STG.E desc[UR36][R6.64+0x1e4], R149 ;  /* 0x0001e49506003986 */ /* 0x000fe2000c101924 */
[-C--:B------:R-:W-:Y:S01]  /*9150*/  IADD3 R4, P3, R15, R6.reuse, RZ ;  /* 0x000000060f047210 */ /* 0x080fe20007f7e0ff */
[----:B------:R-:W-:Y:S01]  /*9160*/  FMUL R45, R45, R155 ;  /* 0x0000009b2d2d7220 */ /* 0x000fe20000400000 */
[----:B------:R-:W-:Y:S01]  /*9170*/  F2FP.TF32.F32.PACK_B R27, R27 ;  /* 0x0000001bff1b723e */ /* 0x000fe200024050ff */
[----:B------:R1:W-:Y:S01]  /*9180*/  @P4 STG.E desc[UR36][R12.64+0x1e0], R21 ;  /* 0x0001e0150c004986 */ /* 0x0003e2000c101924 */
[----:B------:R-:W-:Y:S01]  /*9190*/  IADD3 R14, P4, P5, R11, R6, R15 ;  /* 0x000000060b0e7210 */ /* 0x000fe20007d9e00f */
[----:B------:R-:W-:Y:S01]  /*91a0*/  FMUL R47, R47, R155 ;  /* 0x0000009b2f2f7220 */ /* 0x000fe20000400000 */
[----:B------:R-:W-:Y:S01]  /*91b0*/  F2FP.TF32.F32.PACK_B R29, R29 ;  /* 0x0000001dff1d723e */ /* 0x000fe200024050ff */
[----:B------:R2:W-:Y:S01]  /*91c0*/  @P0 STG.E desc[UR36][R12.64+0x1e4], R151 ;  /* 0x0001e4970c000986 */ /* 0x0005e2000c101924 */
[----:B------:R-:W-:Y:S01]  /*91d0*/  ISETP.GT.AND P0, PT, R0, RZ, P1 ;  /* 0x000000ff0000720c */ /* 0x000fe20000f04270 */
[----:B0-----:R-:W-:Y:S01]  /*91e0*/  FMUL R3, R24, R155 ;  /* 0x0000009b18037220 */ /* 0x001fe20000400000 */
[----:B------:R-:W-:Y:S01]  /*91f0*/  IADD3.X R15, R9, R7, R5, P4, P5 ;  /* 0x00000007090f7210 */ /* 0x000fe200027ea405 */
[----:B------:R-:W-:Y:S01]  /*9200*/  IMAD.X R5, R5, 0x1, R7, P3 ;  /* 0x0000000105057824 */ /* 0x000fe200018e0607 */
[C---:B------:R-:W-:Y:S01]  /*9210*/  ISETP.GT.AND P5, PT, R0.reuse, 0x1, P1 ;  /* 0x000000010000780c */ /* 0x040fe20000fa4270 */
[-C--:B------:R-:W-:Y:S01]  /*9220*/  FMUL R49, R49, R155.reuse ;  /* 0x0000009b31317220 */ /* 0x080fe20000400000 */
[----:B------:R-:W-:Y:S01]  /*9230*/  ISETP.GT.AND P4, PT, R0, RZ, P2 ;  /* 0x000000ff0000720c */ /* 0x000fe20001784270 */
[----:B-1----:R-:W-:Y:S01]  /*9240*/  FMUL R21, R26, R155 ;  /* 0x0000009b1a157220 */ /* 0x002fe20000400000 */
[----:B------:R-:W-:Y:S01]  /*9250*/  F2FP.TF32.F32.PACK_B R3, R3 ;  /* 0x00000003ff03723e */ /* 0x000fe200024050ff */
[-C--:B------:R-:W-:Y:S01]  /*9260*/  FMUL R51, R51, R155.reuse ;  /* 0x0000009b33337220 */ /* 0x080fe20000400000 */
[-C--:B------:R-:W-:Y:S01]  /*9270*/  IADD3 R6, P3, R11, R4.reuse, RZ ;  /* 0x000000040b067210 */ /* 0x080fe20007f7e0ff */
[----:B--2---:R-:W-:Y:S01]  /*9280*/  FMUL R13, R28, R155 ;  /* 0x0000009b1c0d7220 */ /* 0x004fe20000400000 */
[----:B------:R-:W-:Y:S01]  /*9290*/  F2FP.TF32.F32.PACK_B R21, R21 ;  /* 0x00000015ff15723e */ /* 0x000fe200024050ff */
[----:B------:R0:W-:Y:S01]  /*92a0*/  @P0 STG.E desc[UR36][R4.64], R3 ;  /* 0x0000000304000986 */ /* 0x0001e2000c101924 */
[C---:B------:R-:W-:Y:S01]  /*92b0*/  ISETP.GT.AND P0, PT, R0.reuse, 0x1, P2 ;  /* 0x000000010000780c */ /* 0x040fe20001704270 */
[--C-:B------:R-:W-:Y:S01]  /*92c0*/  IMAD.X R7, R9, 0x1, R5.reuse, P3 ;  /* 0x0000000109077824 */ /* 0x100fe200018e0605 */
[C---:B------:R-:W-:Y:S01]  /*92d0*/  ISETP.GT.AND P3, PT, R0.reuse, 0x9, P1 ;  /* 0x000000090000780c */ /* 0x040fe20000f64270 */
[----:B------:R-:W-:Y:S01]  /*92e0*/  @P5 STG.E desc[UR36][R4.64+0x4], R25 ;  /* 0x0000041904005986 */ /* 0x000fe2000c101924 */
[----:B------:R-:W-:Y:S01]  /*92f0*/  F2FP.TF32.F32.PACK_B R13, R13 ;  /* 0x0000000dff0d723e */ /* 0x000fe200024050ff */
[-C--:B------:R-:W-:Y:S01]  /*9300*/  FMUL R53, R53, R155.reuse ;  /* 0x0000009b35357220 */ /* 0x080fe20000400000 */
[----:B------:R-:W-:Y:S01]  /*9310*/  IADD3 R8, P5, R11, R4, RZ ;  /* 0x000000040b087210 */ /* 0x000fe20007fbe0ff */
[----:B------:R1:W-:Y:S01]  /*9320*/  @P4 STG.E desc[UR36][R6.64], R21 ;  /* 0x0000001506004986 */ /* 0x0003e2000c101924 */
[----:B------:R-:W-:Y:S01]  /*9330*/  ISETP.GT.AND P4, PT, R0, 0x8, P1 ;  /* 0x000000080000780c */ /* 0x000fe20000f84270 */
[----:B------:R-:W-:Y:S01]  /*9340*/  FMUL R11, R32, R155 ;  /* 0x0000009b200b7220 */ /* 0x000fe20000400000 */
[----:B------:R-:W-:Y:S01]  /*9350*/  F2FP.TF32.F32.PACK_B R31, R31 ;  /* 0x0000001fff1f723e */ /* 0x000fe200024050ff */
[-C--:B0-----:R-:W-:Y:S01]  /*9360*/  FMUL R3, R30, R155.reuse ;  /* 0x0000009b1e037220 */ /* 0x081fe20000400000 */
[----:B------:R-:W-:Y:S01]  /*9370*/  IMAD.X R9, R9, 0x1, R5, P5 ;  /* 0x0000000109097824 */ /* 0x000fe200028e0605 */
[----:B------:R-:W-:Y:S01]  /*9380*/  @P0 STG.E desc[UR36][R6.64+0x4], R27 ;  /* 0x0000041b06000986 */ /* 0x000fe2000c101924 */
[C---:B------:R-:W-:Y:S01]  /*9390*/  ISETP.GT.AND P0, PT, R0.reuse, 0x8, P2 ;  /* 0x000000080000780c */ /* 0x040fe20001704270 */
[----:B------:R-:W-:Y:S01]  /*93a0*/  FMUL R55, R55, R155 ;  /* 0x0000009b37377220 */ /* 0x000fe20000400000 */
[----:B------:R-:W-:Y:S01]  /*93b0*/  F2FP.TF32.F32.PACK_B R3, R3 ;  /* 0x00000003ff03723e */ /* 0x000fe200024050ff */
[----:B------:R-:W-:Y:S01]  /*93c0*/  @P3 STG.E desc[UR36][R4.64+0x24], R29 ;  /* 0x0000241d04003986 */ /* 0x000fe2000c101924 */
[----:B------:R-:W-:Y:S01]  /*93d0*/  ISETP.GT.AND P5, PT, R0, 0x10, P1 ;  /* 0x000000100000780c */ /* 0x000fe20000fa4270 */
[-C--:B-1----:R-:W-:Y:S01]  /*93e0*/  FMUL R21, R36, R155.reuse ;  /* 0x0000009b24157220 */ /* 0x082fe20000400000 */
[C---:B------:R-:W-:Y:S01]  /*93f0*/  ISETP.GT.AND P3, PT, R0.reuse, 0x11, P1 ;  /* 0x000000110000780c */ /* 0x040fe20000f64270 */
[----:B------:R0:W-:Y:S01]  /*9400*/  @P4 STG.E desc[UR36][R4.64+0x20], R13 ;  /* 0x0000200d04004986 */ /* 0x0001e2000c101924 */
[C---:B------:R-:W-:Y:S01]  /*9410*/  ISETP.GT.AND P4, PT, R0.reuse, 0x9, P2 ;  /* 0x000000090000780c */ /* 0x040fe20001784270 */
[----:B------:R-:W-:Y:S01]  /*9420*/  FMUL R57, R57, R155 ;  /* 0x0000009b39397220 */ /* 0x000fe20000400000 */
[----:B------:R-:W-:Y:S01]  /*9430*/  F2FP.TF32.F32.PACK_B R11, R11 ;  /* 0x0000000bff0b723e */ /* 0x000fe200024050ff */
[----:B------:R-:W-:Y:S01]  /*9440*/  FMUL R59, R59, R155 ;  /* 0x0000009b3b3b7220 */ /* 0x000fe20000400000 */
[----:B------:R-:W-:Y:S01]  /*9450*/  F2FP.TF32.F32.PACK_B R33, R33 ;  /* 0x00000021ff21723e */ /* 0x000fe200024050ff */
[----:B------:R1:W-:Y:S01]  /*9460*/  @P0 STG.E desc[UR36][R8.64+0x20], R3 ;  /* 0x0000200308000986 */ /* 0x0003e2000c101924 */
[----:B------:R-:W-:Y:S01]  /*9470*/  ISETP.GT.AND P0, PT, R0, 0x10, P2 ;  /* 0x000000100000780c */ /* 0x000fe20001704270 */
[----:B------:R-:W-:Y:S01]  /*9480*/  FMUL R61, R61, R155 ;  /* 0x0000009b3d3d7220 */ /* 0x000fe20000400000 */
[----:B------:R-:W-:Y:S01]  /*9490*/  F2FP.TF32.F32.PACK_B R35, R35 ;  /* 0x00000023ff23723e */ /* 0x000fe200024050ff */
[----:B------:R-:W-:Y:S01]  /*94a0*/  FMUL R63, R63, R155 ;  /* 0x0000009b3f3f7220 */ /* 0x000fe20000400000 */
[----:B------:R-:W-:Y:S01]  /*94b0*/  F2FP.TF32.F32.PACK_B R21, R21 ;  /* 0x00000015ff15723e */ /* 0x000fe200024050ff */
[----:B0-----:R-:W-:Y:S01]  /*94c0*/  FMUL R13, R34, R155 ;  /* 0x0000009b220d7220 */ /* 0x001fe20000400000 */
[----:B------:R-:W-:Y:S01]  /*94d0*/  F2FP.TF32.F32.PACK_B R37, R37 ;  /* 0x00000025ff25723e */ /* 0x000fe200024050ff */
[----:B------:R-:W-:Y:S01]  /*94e0*/  @P4 STG.E desc[UR36][R14.64+0x24], R31 ;  /* 0x0000241f0e004986 */ /* 0x000fe2000c101924 */
[C---:B------:R-:W-:Y:S01]  /*94f0*/  ISETP.GT.AND P4, PT, R0.reuse, 0x11, P2 ;  /* 0x000000110000780c */ /* 0x040fe20001784270 */
[----:B------:R-:W-:Y:S01]  /*9500*/  FMUL R65, R65, R155 ;  /* 0x0000009b41417220 */ /* 0x000fe20000400000 */
[----:B------:R-:W-:Y:S01]  /*9510*/  F2FP.TF32.F32.PACK_B R13, R13 ;  /* 0x0000000dff0d723e */ /* 0x000fe200024050ff */
[----:B------:R0:W-:Y:S01]  /*9520*/  @P5 STG.E desc[UR36][R4.64+0x40], R11 ;  /* 0x0000400b04005986 */ /* 0x0001e2000c101924 */
[----:B------:R-:W-:Y:S01]  /*9530*/  ISETP.GT.AND P5, PT, R0, 0x18, P1 ;  /* 0x000000180000780c */ /* 0x000fe20000fa4270 */
[----:B------:R-:W-:-:S02]  /*9540*/  @P0 IMAD.MOV.U32 R6, RZ, RZ, R14 ;  /* 0x000000ffff060224 */ /* 0x000fc400078e000e */
[-C--:B-1----:R-:W-:Y:S01]  /*9550*/  FMUL R3, R38, R155.reuse ;  /* 0x0000009b26037220 */ /* 0x082fe20000400000 */
[--C-:B------:R-:W-:Y:S01]  /*9560*/  @P0 IMAD.MOV.U32 R7, RZ, RZ, R15.reuse ;  /* 0x000000ffff070224 */ /* 0x100fe200078e000f */
[----:B------:R-:W-:Y:S01]  /*9570*/  @P3 STG.E desc[UR36][R4.64+0x44], R33 ;  /* 0x0000442104003986 */ /* 0x000fe2000c101924 */
[----:B------:R-:W-:Y:S01]  /*9580*/  ISETP.GT.AND P3, PT, R0, 0x19, P1 ;  /* 0x000000190000780c */ /* 0x000fe20000f64270 */
[----:B------:R-:W-:Y:S01]  /*9590*/  FMUL R9, R40, R155 ;  /* 0x0000009b28097220 */ /* 0x000fe20000400000 */
[----:B------:R-:W-:Y:S01]  /*95a0*/  F2FP.TF32.F32.PACK_B R3, R3 ;  /* 0x00000003ff03723e */ /* 0x000fe200024050ff */
[----:B------:R1:W-:Y:S01]  /*95b0*/  @P0 STG.E desc[UR36][R6.64+0x40], R13 ;  /* 0x0000400d06000986 */ /* 0x0003e2000c101924 */
[----:B------:R-:W-:Y:S01]  /*95c0*/  ISETP.GT.AND P0, PT, R0, 0x18, P2 ;  /* 0x000000180000780c */ /* 0x000fe20001704270 */
[----:B------:R-:W-:Y:S01]  /*95d0*/  FMUL R67, R67, R155 ;  /* 0x0000009b43437220 */ /* 0x000fe20000400000 */
[----:B------:R-:W-:Y:S01]  /*95e0*/  F2FP.TF32.F32.PACK_B R39, R39 ;  /* 0x00000027ff27723e */ /* 0x000fe200024050ff */
[----:B0-----:R-:W-:Y:S01]  /*95f0*/  FMUL R11, R42, R155 ;  /* 0x0000009b2a0b7220 */ /* 0x001fe20000400000 */
[----:B------:R-:W-:Y:S01]  /*9600*/  F2FP.TF32.F32.PACK_B R9, R9 ;  /* 0x00000009ff09723e */ /* 0x000fe200024050ff */
[----:B------:R-:W-:Y:S01]  /*9610*/  FMUL R69, R69, R155 ;  /* 0x0000009b45457220 */ /* 0x000fe20000400000 */
[----:B------:R-:W-:Y:S01]  /*9620*/  F2FP.TF32.F32.PACK_B R41, R41 ;  /* 0x00000029ff29723e */ /* 0x000fe200024050ff */
[----:B------:R-:W-:Y:S01]  /*9630*/  FMUL R71, R71, R155 ;  /* 0x0000009b47477220 */ /* 0x000fe20000400000 */
[----:B------:R-:W-:Y:S01]  /*9640*/  F2FP.TF32.F32.PACK_B R11, R11 ;  /* 0x0000000bff0b723e */ /* 0x000fe200024050ff */
[----:B------:R-:W-:Y:S01]  /*9650*/  FMUL R73, R73, R155 ;  /* 0x0000009b49497220 */ /* 0x000fe20000400000 */
[----:B------:R-:W-:Y:S01]  /*9660*/  F2FP.TF32.F32.PACK_B R43, R43 ;  /* 0x0000002bff2b723e */ /* 0x000fe200024050ff */
[--C-:B-1----:R-:W-:Y:S01]  /*9670*/  @P4 IMAD.MOV.U32 R6, RZ, RZ, R14.reuse ;  /* 0x000000ffff064224 */ /* 0x102fe200078e000e */
[----:B------:R-:W-:Y:S01]  /*9680*/  F2FP.TF32.F32.PACK_B R45, R45 ;  /* 0x0000002dff2d723e */ /* 0x000fe200024050ff */
[--C-:B------:R-:W-:Y:S01]  /*9690*/  @P4 IMAD.MOV.U32 R7, RZ, RZ, R15.reuse ;  /* 0x000000ffff074224 */ /* 0x100fe200078e000f */
[----:B------:R-:W-:Y:S01]  /*96a0*/  F2FP.TF32.F32.PACK_B R47, R47 ;  /* 0x0000002fff2f723e */ /* 0x000fe200024050ff */
[----:B------:R-:W-:Y:S01]  /*96b0*/  FMUL R75, R75, R155 ;  /* 0x0000009b4b4b7220 */ /* 0x000fe20000400000 */
[----:B------:R-:W-:Y:S01]  /*96c0*/  F2FP.TF32.F32.PACK_B R49, R49 ;  /* 0x00000031ff31723e */ /* 0x000fe200024050ff */
[-C--:B------:R-:W-:Y:S01]  /*96d0*/  FMUL R77, R77, R155.reuse ;  /* 0x0000009b4d4d7220 */ /* 0x080fe20000400000 */
[----:B------:R0:W-:Y:S01]  /*96e0*/  @P4 STG.E desc[UR36][R6.64+0x44], R35 ;  /* 0x0000442306004986 */ /* 0x0001e2000c101924 */
[C---:B------:R-:W-:Y:S01]  /*96f0*/  ISETP.GT.AND P4, PT, R0.reuse, 0x19, P2 ;  /* 0x000000190000780c */ /* 0x040fe20001784270 */
[----:B------:R-:W-:Y:S01]  /*9700*/  FMUL R79, R79, R155 ;  /* 0x0000009b4f4f7220 */ /* 0x000fe20000400000 */
[----:B------:R-:W-:Y:S01]  /*9710*/  F2FP.TF32.F32.PACK_B R51, R51 ;  /* 0x00000033ff33723e */ /* 0x000fe200024050ff */
[----:B------:R1:W-:Y:S01]  /*9720*/  @P5 STG.E desc[UR36][R4.64+0x60], R21 ;  /* 0x0000601504005986 */ /* 0x0003e2000c101924 */
[----:B------:R-:W-:Y:S01]  /*9730*/  ISETP.GT.AND P5, PT, R0, 0x20, P1 ;  /* 0x000000200000780c */ /* 0x000fe20000fa4270 */
[----:B------:R-:W-:Y:S01]  /*9740*/  FMUL R13, R80, R155 ;  /* 0x0000009b500d7220 */ /* 0x000fe20000400000 */
[----:B------:R-:W-:Y:S01]  /*9750*/  F2FP.TF32.F32.PACK_B R53, R53 ;  /* 0x00000035ff35723e */ /* 0x000fe200024050ff */
[----:B------:R-:W-:Y:S01]  /*9760*/  @P3 STG.E desc[UR36][R4.64+0x64], R37 ;  /* 0x0000642504003986 */ /* 0x000fe2000c101924 */
[----:B------:R-:W-:Y:S01]  /*9770*/  ISETP.GT.AND P3, PT, R0, 0x21, P1 ;  /* 0x000000210000780c */ /* 0x000fe20000f64270 */
[----:B------:R-:W-:Y:S01]  /*9780*/  FMUL R81, R81, R155 ;  /* 0x0000009b51517220 */ /* 0x000fe20000400000 */
[----:B------:R-:W-:Y:S01]  /*9790*/  F2FP.TF32.F32.PACK_B R55, R55 ;  /* 0x00000037ff37723e */ /* 0x000fe200024050ff */
[----:B0-----:R-:W-:Y:S01]  /*97a0*/  @P0 IMAD.MOV.U32 R6, RZ, RZ, R14 ;  /* 0x000000ffff060224 */ /* 0x001fe200078e000e */
[----:B------:R-:W-:Y:S01]  /*97b0*/  F2FP.TF32.F32.PACK_B R57, R57 ;  /* 0x00000039ff39723e */ /* 0x000fe200024050ff */
[----:B------:R-:W-:Y:S01]  /*97c0*/  @P0 IMAD.MOV.U32 R7, RZ, RZ, R15 ;  /* 0x000000ffff070224 */ /* 0x000fe200078e000f */
[----:B------:R-:W-:Y:S01]  /*97d0*/  F2FP.TF32.F32.PACK_B R59, R59 ;  /* 0x0000003bff3b723e */ /* 0x000fe200024050ff */
[----:B------:R-:W-:Y:S01]  /*97e0*/  FMUL R83, R83, R155 ;  /* 0x0000009b53537220 */ /* 0x000fe20000400000 */
[----:B------:R-:W-:Y:S01]  /*97f0*/  F2FP.TF32.F32.PACK_B R61, R61 ;  /* 0x0000003dff3d723e */ /* 0x000fe200024050ff */
[-C--:B-1----:R-:W-:Y:S01]  /*9800*/  FMUL R21, R84, R155.reuse ;  /* 0x0000009b54157220 */ /* 0x082fe20000400000 */
[----:B------:R0:W-:Y:S01]  /*9810*/  @P0 STG.E desc[UR36][R6.64+0x60], R3 ;  /* 0x0000600306000986 */ /* 0x0001e2000c101924 */
[----:B------:R-:W-:Y:S01]  /*9820*/  ISETP.GT.AND P0, PT, R0, 0x20, P2 ;  /* 0x000000200000780c */ /* 0x000fe20001704270 */
[----:B------:R-:W-:Y:S01]  /*9830*/  FMUL R85, R85, R155 ;  /* 0x0000009b55557220 */ /* 0x000fe20000400000 */
[----:B------:R-:W-:Y:S01]  /*9840*/  F2FP.TF32.F32.PACK_B R63, R63 ;  /* 0x0000003fff3f723e */ /* 0x000fe200024050ff */
[----:B------:R-:W-:Y:S01]  /*9850*/  FMUL R87, R87, R155 ;  /* 0x0000009b57577220 */ /* 0x000fe20000400000 */
[----:B------:R-:W-:-:S02]  /*9860*/  F2FP.TF32.F32.PACK_B R65, R65 ;  /* 0x00000041ff41723e */ /* 0x000fc400024050ff */
[----:B------:R-:W-:Y:S02]  /*9870*/  F2FP.TF32.F32.PACK_B R67, R67 ;  /* 0x00000043ff43723e */ /* 0x000fe400024050ff */
[----:B------:R-:W-:Y:S02]  /*9880*/  F2FP.TF32.F32.PACK_B R69, R69 ;  /* 0x00000045ff45723e */ /* 0x000fe400024050ff */
[----:B------:R-:W-:Y:S01]  /*9890*/  F2FP.TF32.F32.PACK_B R71, R71 ;  /* 0x00000047ff47723e */ /* 0x000fe200024050ff */
[----:B0-----:R-:W-:Y:S02]  /*98a0*/  @P4 IMAD.MOV.U32 R6, RZ, RZ, R14 ;  /* 0x000000ffff064224 */ /* 0x001fe400078e000e */
[----:B------:R-:W-:Y:S01]  /*98b0*/  FMUL R3, R44, R155 ;  /* 0x0000009b2c037220 */ /* 0x000fe20000400000 */
[----:B------:R-:W-:Y:S01]  /*98c0*/  @P4 IMAD.MOV.U32 R7, RZ, RZ, R15 ;  /* 0x000000ffff074224 */ /* 0x000fe200078e000f */
[----:B------:R-:W-:Y:S02]  /*98d0*/  F2FP.TF32.F32.PACK_B R73, R73 ;  /* 0x00000049ff49723e */ /* 0x000fe400024050ff */
[----:B------:R-:W-:-:S02]  /*98e0*/  F2FP.TF32.F32.PACK_B R75, R75 ;  /* 0x0000004bff4b723e */ /* 0x000fc400024050ff */
[----:B------:R0:W-:Y:S01]  /*98f0*/  @P4 STG.E desc[UR36][R6.64+0x64], R39 ;  /* 0x0000642706004986 */ /* 0x0001e2000c101924 */
[C---:B------:R-:W-:Y:S02]  /*9900*/  ISETP.GT.AND P4, PT, R0.reuse, 0x21, P2 ;  /* 0x000000210000780c */ /* 0x040fe40001784270 */
[----:B------:R-:W-:Y:S01]  /*9910*/  F2FP.TF32.F32.PACK_B R3, R3 ;  /* 0x00000003ff03723e */ /* 0x000fe200024050ff */
[----:B------:R1:W-:Y:S01]  /*9920*/  @P5 STG.E desc[UR36][R4.64+0x80], R9 ;  /* 0x0000800904005986 */ /* 0x0003e2000c101924 */
[C---:B------:R-:W-:Y:S02]  /*9930*/  ISETP.GT.AND P5, PT, R0.reuse, 0x28, P1 ;  /* 0x000000280000780c */ /* 0x040fe40000fa4270 */
[----:B------:R-:W-:Y:S01]  /*9940*/  F2FP.TF32.F32.PACK_B R77, R77 ;  /* 0x0000004dff4d723e */ /* 0x000fe200024050ff */
[----:B------:R-:W-:Y:S01]  /*9950*/  @P3 STG.E desc[UR36][R4.64+0x84], R41 ;  /* 0x0000842904003986 */ /* 0x000fe2000c101924 */
[----:B------:R-:W-:Y:S02]  /*9960*/  ISETP.GT.AND P3, PT, R0, 0x29, P1 ;  /* 0x000000290000780c */ /* 0x000fe40000f64270 */
[----:B------:R-:W-:Y:S01]  /*9970*/  F2FP.TF32.F32.PACK_B R79, R79 ;  /* 0x0000004fff4f723e */ /* 0x000fe200024050ff */
[----:B0-----:R-:W-:Y:S01]  /*9980*/  @P0 IMAD.MOV.U32 R6, RZ, RZ, R14 ;  /* 0x000000ffff060224 */ /* 0x001fe200078e000e */
[----:B------:R-:W-:Y:S01]  /*9990*/  F2FP.TF32.F32.PACK_B R13, R13 ;  /* 0x0000000dff0d723e */ /* 0x000fe200024050ff */
[----:B------:R-:W-:Y:S01]  /*99a0*/  @P0 IMAD.MOV.U32 R7, RZ, RZ, R15 ;  /* 0x000000ffff070224 */ /* 0x000fe200078e000f */
[----:B------:R-:W-:Y:S01]  /*99b0*/  F2FP.TF32.F32.PACK_B R81, R81 ;  /* 0x00000051ff51723e */ /* 0x000fe200024050ff */
[----:B-1----:R-:W-:Y:S01]  /*99c0*/  FMUL R9, R46, R155 ;  /* 0x0000009b2e097220 */ /* 0x002fe20000400000 */
[----:B------:R-:W-:-:S02]  /*99d0*/  F2FP.TF32.F32.PACK_B R83, R83 ;  /* 0x00000053ff53723e */ /* 0x000fc400024050ff */
[----:B------:R0:W-:Y:S01]  /*99e0*/  @P0 STG.E desc[UR36][R6.64+0x80], R11 ;  /* 0x0000800b06000986 */ /* 0x0001e2000c101924 */
[----:B------:R-:W-:Y:S02]  /*99f0*/  ISETP.GT.AND P0, PT, R0, 0x28, P2 ;  /* 0x000000280000780c */ /* 0x000fe40001704270 */
[----:B------:R-:W-:Y:S02]  /*9a00*/  F2FP.TF32.F32.PACK_B R9, R9 ;  /* 0x00000009ff09723e */ /* 0x000fe400024050ff */
[----:B------:R-:W-:Y:S02]  /*9a10*/  F2FP.TF32.F32.PACK_B R21, R21 ;  /* 0x00000015ff15723e */ /* 0x000fe400024050ff */
[----:B------:R-:W-:Y:S02]  /*9a20*/  F2FP.TF32.F32.PACK_B R85, R85 ;  /* 0x00000055ff55723e */ /* 0x000fe400024050ff */
[----:B------:R-:W-:Y:S01]  /*9a30*/  F2FP.TF32.F32.PACK_B R87, R87 ;  /* 0x00000057ff57723e */ /* 0x000fe200024050ff */
[----:B0-----:R-:W-:-:S02]  /*9a40*/  @P4 IMAD.MOV.U32 R6, RZ, RZ, R14 ;  /* 0x000000ffff064224 */ /* 0x001fc400078e000e */
[----:B------:R-:W-:Y:S01]  /*9a50*/  FMUL R11, R48, R155 ;  /* 0x0000009b300b7220 */ /* 0x000fe20000400000 */
[----:B------:R-:W-:-:S04]  /*9a60*/  @P4 IMAD.MOV.U32 R7, RZ, RZ, R15 ;  /* 0x000000ffff074224 */ /* 0x000fc800078e000f */
[----:B------:R-:W-:Y:S01]  /*9a70*/  F2FP.TF32.F32.PACK_B R11, R11 ;  /* 0x0000000bff0b723e */ /* 0x000fe200024050ff */
[----:B------:R0:W-:Y:S01]  /*9a80*/  @P4 STG.E desc[UR36][R6.64+0x84], R43 ;  /* 0x0000842b06004986 */ /* 0x0001e2000c101924 */
[----:B------:R-:W-:-:S03]  /*9a90*/  ISETP.GT.AND P4, PT, R0, 0x29, P2 ;  /* 0x000000290000780c */ /* 0x000fc60001784270 */
[----:B------:R1:W-:Y:S01]  /*9aa0*/  @P5 STG.E desc[UR36][R4.64+0xa0], R3 ;  /* 0x0000a00304005986 */ /* 0x0003e2000c101924 */
[----:B------:R-:W-:-:S03]  /*9ab0*/  ISETP.GT.AND P5, PT, R0, 0x30, P1 ;  /* 0x000000300000780c */ /* 0x000fc60000fa4270 */
[----:B------:R-:W-:Y:S01]  /*9ac0*/  @P3 STG.E desc[UR36][R4.64+0xa4], R45 ;  /* 0x0000a42d04003986 */ /* 0x000fe2000c101924 */
[----:B------:R-:W-:Y:S01]  /*9ad0*/  ISETP.GT.AND P3, PT, R0, 0x31, P1 ;  /* 0x000000310000780c */ /* 0x000fe20000f64270 */
[----:B0-----:R-:W-:Y:S02]  /*9ae0*/  @P0 IMAD.MOV.U32 R6, RZ, RZ, R14 ;  /* 0x000000ffff060224 */ /* 0x001fe400078e000e */
[----:B------:R-:W-:Y:S02]  /*9af0*/  @P0 IMAD.MOV.U32 R7, RZ, RZ, R15 ;  /* 0x000000ffff070224 */ /* 0x000fe400078e000f */
[----:B-1----:R-:W-:-:S03]  /*9b00*/  FMUL R3, R50, R155 ;  /* 0x0000009b32037220 */ /* 0x002fc60000400000 */
[----:B------:R0:W-:Y:S01]  /*9b10*/  @P0 STG.E desc[UR36][R6.64+0xa0], R9 ;  /* 0x0000a00906000986 */ /* 0x0001e2000c101924 */
[----:B------:R-:W-:Y:S02]  /*9b20*/  ISETP.GT.AND P0, PT, R0, 0x30, P2 ;  /* 0x000000300000780c */ /* 0x000fe40001704270 */
[----:B------:R-:W-:Y:S01]  /*9b30*/  F2FP.TF32.F32.PACK_B R3, R3 ;  /* 0x00000003ff03723e */ /* 0x000fe200024050ff */
[----:B0-----:R-:W-:Y:S02]  /*9b40*/  @P4 IMAD.MOV.U32 R6, RZ, RZ, R14 ;  /* 0x000000ffff064224 */ /* 0x001fe400078e000e */
        /* <DEDUP_REMOVED lines=69> */
[----:B------:R-:W-:Y:S01]  /*9fa0*/  @P3 STG.E desc[UR36][R4.64+0x144], R65 ;  /* 0x0001444104003986 */ /* 0x000fe2000c101924 */
[----:B------:R-:W-:-:S03]  /*9fb0*/  ISETP.GT.AND P3, PT, R0, 0x59, P1 ;  /* 0x000000590000780c */ /* 0x000fc60000f64270 */
[----:B------:R1:W-:Y:S01]  /*9fc0*/  @P5 STG.E desc[UR36][R4.64+0x140], R9 ;  /* 0x0001400904005986 */ /* 0x0003e2000c101924 */
[----:B------:R-:W-:Y:S01]  /*9fd0*/  ISETP.GT.AND P5, PT, R0, 0x58, P1 ;  /* 0x000000580000780c */ /* 0x000fe20000fa4270 */
[----:B0-----:R-:W-:Y:S02]  /*9fe0*/  @P0 IMAD.MOV.U32 R6, RZ, RZ, R14 ;  /* 0x000000ffff060224 */ /* 0x001fe400078e000e */
[----:B------:R-:W-:-:S05]  /*9ff0*/  @P0 IMAD.MOV.U32 R7, RZ, RZ, R15 ;  /* 0x000000ffff070224 */ /* 0x000fca00078e000f */
[----:B------:R0:W-:Y:S01]  /*a000*/  @P0 STG.E desc[UR36][R6.64+0x140], R11 ;  /* 0x0001400b06000986 */ /* 0x0001e2000c101924 */
[----:B------:R-:W-:Y:S01]  /*a010*/  ISETP.GT.AND P0, PT, R0, 0x58, P2 ;  /* 0x000000580000780c */ /* 0x000fe20001704270 */
[----:B-1----:R-:W-:-:S05]  /*a020*/  FMUL R9, R70, R155 ;  /* 0x0000009b46097220 */ /* 0x002fca0000400000 */
        /* <DEDUP_REMOVED lines=50> */
[----:B------:R-:W-:-:S05]  /*a350*/  @P4 IMAD.MOV.U32 R7, RZ, RZ, R15 ;  /* 0x000000ffff074224 */ /* 0x000fca00078e000f */
[----:B------:R0:W-:Y:S01]  /*a360*/  @P4 STG.E desc[UR36][R6.64+0x1a4], R79 ;  /* 0x0001a44f06004986 */ /* 0x0001e2000c101924 */
[----:B------:R-:W-:-:S03]  /*a370*/  ISETP.GT.AND P4, PT, R0, 0x71, P2 ;  /* 0x000000710000780c */ /* 0x000fc60001784270 */
[----:B------:R-:W-:Y:S01]  /*a380*/  @P3 STG.E desc[UR36][R4.64+0x1c0], R13 ;  /* 0x0001c00d04003986 */ /* 0x000fe2000c101924 */
[C---:B------:R-:W-:Y:S02]  /*a390*/  ISETP.GT.AND P3, PT, R0.reuse, 0x78, P1 ;  /* 0x000000780000780c */ /* 0x040fe40000f64270 */
[C---:B------:R-:W-:Y:S01]  /*a3a0*/  ISETP.GT.AND P1, PT, R0.reuse, 0x79, P1 ;  /* 0x000000790000780c */ /* 0x040fe20000f24270 */
[----:B------:R-:W-:Y:S01]  /*a3b0*/  @P5 STG.E desc[UR36][R4.64+0x1c4], R81 ;  /* 0x0001c45104005986 */ /* 0x000fe2000c101924 */
[C---:B------:R-:W-:Y:S02]  /*a3c0*/  ISETP.GT.AND P5, PT, R0.reuse, 0x78, P2 ;  /* 0x000000780000780c */ /* 0x040fe400017a4270 */
[----:B------:R-:W-:Y:S01]  /*a3d0*/  ISETP.GT.AND P2, PT, R0, 0x79, P2 ;  /* 0x000000790000780c */ /* 0x000fe20001744270 */
[----:B0-----:R-:W-:Y:S02]  /*a3e0*/  @P0 IMAD.MOV.U32 R6, RZ, RZ, R14 ;  /* 0x000000ffff060224 */ /* 0x001fe400078e000e */
[----:B------:R-:W-:-:S05]  /*a3f0*/  @P0 IMAD.MOV.U32 R7, RZ, RZ, R15 ;  /* 0x000000ffff070224 */ /* 0x000fca00078e000f */
[----:B------:R0:W-:Y:S02]  /*a400*/  @P0 STG.E desc[UR36][R6.64+0x1c0], R3 ;  /* 0x0001c00306000986 */ /* 0x0001e4000c101924 */
[----:B0-----:R-:W-:Y:S02]  /*a410*/  @P4 IMAD.MOV.U32 R6, RZ, RZ, R14 ;  /* 0x000000ffff064224 */ /* 0x001fe400078e000e */
[----:B------:R-:W-:-:S05]  /*a420*/  @P4 IMAD.MOV.U32 R7, RZ, RZ, R15 ;  /* 0x000000ffff074224 */ /* 0x000fca00078e000f */
[----:B------:R-:W-:Y:S04]  /*a430*/  @P4 STG.E desc[UR36][R6.64+0x1c4], R83 ;  /* 0x0001c45306004986 */ /* 0x000fe8000c101924 */
[----:B------:R-:W-:Y:S04]  /*a440*/  @P3 STG.E desc[UR36][R4.64+0x1e0], R21 ;  /* 0x0001e01504003986 */ /* 0x000fe8000c101924 */
[----:B------:R0:W-:Y:S02]  /*a450*/  @P1 STG.E desc[UR36][R4.64+0x1e4], R85 ;  /* 0x0001e45504001986 */ /* 0x0001e4000c101924 */
[----:B0-----:R-:W-:-:S02]  /*a460*/  @P5 IMAD.MOV.U32 R4, RZ, RZ, R14 ;  /* 0x000000ffff045224 */ /* 0x001fc400078e000e */
[----:B------:R-:W-:-:S05]  /*a470*/  @P5 IMAD.MOV.U32 R5, RZ, RZ, R15 ;  /* 0x000000ffff055224 */ /* 0x000fca00078e000f */
[----:B------:R0:W-:Y:S04]  /*a480*/  @P5 STG.E desc[UR36][R4.64+0x1e0], R9 ;  /* 0x0001e00904005986 */ /* 0x0001e8000c101924 */
[----:B------:R0:W-:Y:S02]  /*a490*/  @P2 STG.E desc[UR36][R14.64+0x1e4], R87 ;  /* 0x0001e4570e002986 */ /* 0x0001e4000c101924 */
.L_x_286:
[----:B------:R-:W-:Y:S05]  /*a4a0*/  BSYNC B0 ;  /* 0x0000000000007941 */ /* 0x000fea0003800000 */
.L_x_34:
[----:B------:R-:W-:Y:S01]  /*a4b0*/  ULDC UR4, c[0x0][0xc] ;  /* 0x0000030000047ab9 */ /* 0x000fe20000000800 */
[----:B------:R-:W-:Y:S01]  /*a4c0*/  ULDC UR5, c[0x0][0x10] ;  /* 0x0000040000057ab9 */ /* 0x000fe20000000800 */
[----:B0-----:R-:W0:Y:S01]  /*a4d0*/  LDC R3, c[0x0][0x14] ;  /* 0x00000500ff037b82 */ /* 0x001e220000000800 */
[----:B------:R-:W-:Y:S01]  /*a4e0*/  UIMAD.WIDE.U32 UR4, UR4, UR5, URZ ;  /* 0x00000005040472a5 */ /* 0x000fe2000f8e003f */
[----:B------:R-:W-:Y:S01]  /*a4f0*/  PRMT R0, RZ, 0x7610, R0 ;  /* 0x00007610ff007816 */ /* 0x000fe20000000000 */
[----:B-----5:R-:W-:Y:S02]  /*a500*/  IMAD.MOV.U32 R154, RZ, RZ, -0x1 ;  /* 0xffffffffff9a7424 */ /* 0x020fe400078e00ff */
[----:B------:R-:W-:Y:S02]  /*a510*/  IMAD.MOV.U32 R23, RZ, RZ, -0x1 ;  /* 0xffffffffff177424 */ /* 0x000fe400078e00ff */
[----:B0-----:R-:W-:-:S04]  /*a520*/  IMAD.WIDE.U32 R16, R3, UR4, R16 ;  /* 0x0000000403107c25 */ /* 0x001fc8000f8e0010 */
[----:B------:R-:W-:Y:S01]  /*a530*/  IMAD R3, R3, UR5, RZ ;  /* 0x0000000503037c24 */ /* 0x000fe2000f8e02ff */
[----:B------:R-:W-:Y:S02]  /*a540*/  ULDC.64 UR4, c[0x0][0x650] ;  /* 0x0001940000047ab9 */ /* 0x000fe40000000a00 */
[----:B------:R-:W-:Y:S01]  /*a550*/  ISETP.GE.U32.AND P0, PT, R16, UR4, PT ;  /* 0x0000000410007c0c */ /* 0x000fe2000bf06070 */
[----:B------:R-:W-:-:S05]  /*a560*/  IMAD.IADD R17, R17, 0x1, R3 ;  /* 0x0000000111117824 */ /* 0x000fca00078e0203 */
[----:B------:R-:W-:-:S13]  /*a570*/  ISETP.GE.U32.AND.EX P0, PT, R17, UR5, PT, P0 ;  /* 0x0000000511007c0c */ /* 0x000fda000bf06100 */
[----:B------:R-:W-:Y:S05]  /*a580*/  @P0 BRA `(.L_x_287) ;  /* 0x0000000400640947 */ /* 0x000fea0003800000 */
[----:B------:R-:W0:Y:S01]  /*a590*/  S2R R12, SR_CTAID.X ;  /* 0x00000000000c7919 */ /* 0x000e220000002500 */
[----:B---3--:R-:W3:Y:S01]  /*a5a0*/  LDC.64 R10, c[0x0][0x628] ;  /* 0x00018a00ff0a7b82 */ /* 0x008ee20000000a00 */
[----:B------:R-:W-:Y:S01]  /*a5b0*/  ULDC UR4, c[0x0][0x150] ;  /* 0x0000540000047ab9 */ /* 0x000fe20000000800 */
[----:B------:R-:W-:Y:S01]  /*a5c0*/  IMAD.MOV.U32 R8, RZ, RZ, R16 ;  /* 0x000000ffff087224 */ /* 0x000fe200078e0010 */
[----:B------:R-:W0:Y:S01]  /*a5d0*/  S2R R24, SR_CTAID.Y ;  /* 0x0000000000187919 */ /* 0x000e220000002600 */
[----:B------:R-:W-:-:S04]  /*a5e0*/  IMAD.MOV.U32 R9, RZ, RZ, R17 ;  /* 0x000000ffff097224 */ /* 0x000fc800078e0011 */
[----:B------:R-:W1:Y:S08]  /*a5f0*/  LDC R21, c[0x0][0x144] ;  /* 0x00005100ff157b82 */ /* 0x000e700000000800 */
[----:B------:R-:W1:Y:S08]  /*a600*/  LDC R0, c[0x0][0x630] ;  /* 0x00018c00ff007b82 */ /* 0x000e700000000800 */
[----:B------:R-:W1:Y:S01]  /*a610*/  LDC.64 R14, c[0x0][0x620] ;  /* 0x00018800ff0e7b82 */ /* 0x000e620000000a00 */
[----:B---3--:R-:W-:-:S04]  /*a620*/  ISETP.NE.U32.AND P0, PT, R10, RZ, PT ;  /* 0x000000ff0a00720c */ /* 0x008fc80003f05070 */
[----:B------:R-:W-:Y:S02]  /*a630*/  ISETP.NE.AND.EX P0, PT, R11, RZ, PT, P0 ;  /* 0x000000ff0b00720c */ /* 0x000fe40003f05300 */
[----:B0-----:R-:W-:-:S05]  /*a640*/  I2FP.F32.U32 R3, R12 ;  /* 0x0000000c00037245 */ /* 0x001fca0000201000 */
[----:B------:R-:W-:-:S04]  /*a650*/  FMUL R3, R3, UR4 ;  /* 0x0000000403037c20 */ /* 0x000fc80008400000 */
[----:B------:R0:W3:Y:S02]  /*a660*/  F2I.U32.TRUNC.NTZ R20, R3 ;  /* 0x0000000300147305 */ /* 0x0000e4000020f000 */
[----:B------:R-:W-:Y:S05]  /*a670*/  @!P0 BRA `(.L_x_288) ;  /* 0x0000000000288947 */ /* 0x000fea0003800000 */
[----:B0-----:R-:W0:Y:S02]  /*a680*/  LDC R3, c[0x0][0x634] ;  /* 0x00018d00ff037b82 */ /* 0x001e240000000800 */
        /* <DEDUP_REMOVED lines=9> */
.L_x_288:
[----:B------:R-:W5:Y:S01]  /*a720*/  LDC.64 R30, c[0x0][0x640] ;  /* 0x00019000ff1e7b82 */ /* 0x000f620000000a00 */
[-CC-:B-1----:R-:W-:Y:S01]  /*a730*/  SHF.R.U64 R23, R8, R0.reuse, R9.reuse ;  /* 0x0000000008177219 */ /* 0x182fe20000001209 */
[----:B---3--:R-:W-:Y:S01]  /*a740*/  IMAD.MOV R20, RZ, RZ, -R20 ;  /* 0x000000ffff147224 */ /* 0x008fe200078e0a14 */
[----:B------:R-:W-:Y:S01]  /*a750*/  SHF.R.U32.HI R0, RZ, R0, R9 ;  /* 0x00000000ff007219 */ /* 0x000fe20000011609 */
[----:B------:R-:W-:Y:S01]  /*a760*/  ULDC UR4, c[0x0][0x154] ;  /* 0x0000550000047ab9 */ /* 0x000fe20000000800 */
[----:B0-----:R-:W-:Y:S01]  /*a770*/  IADD3 R3, P0, RZ, -R23, RZ ;  /* 0x80000017ff037210 */ /* 0x001fe20007f1e0ff */
[----:B------:R-:W-:Y:S02]  /*a780*/  IMAD R26, R21, R20, R12 ;  /* 0x00000014151a7224 */ /* 0x000fe400078e020c */
[----:B------:R-:W0:Y:S01]  /*a790*/  LDC R6, c[0x0][0x618] ;  /* 0x00018600ff067b82 */ /* 0x000e220000000800 */
[----:B------:R-:W-:Y:S02]  /*a7a0*/  IMAD.MOV.U32 R7, RZ, RZ, 0x1 ;  /* 0x00000001ff077424 */ /* 0x000fe400078e00ff */
[----:B------:R-:W-:-:S04]  /*a7b0*/  IMAD.X R5, RZ, RZ, ~R0, P0 ;  /* 0x000000ffff057224 */ /* 0x000fc800000e0e00 */
[-C--:B------:R-:W-:Y:S01]  /*a7c0*/  IMAD R0, R5, R14.reuse, RZ ;  /* 0x0000000e05007224 */ /* 0x080fe200078e02ff */
[----:B------:R-:W1:Y:S01]  /*a7d0*/  LDC R8, c[0x0][0x608] ;  /* 0x00018200ff087b82 */ /* 0x000e620000000800 */
[----:B------:R-:W-:-:S04]  /*a7e0*/  IMAD.WIDE.U32 R4, R3, R14, R16 ;  /* 0x0000000e03047225 */ /* 0x000fc800078e0010 */
[----:B------:R-:W-:Y:S01]  /*a7f0*/  IMAD R3, R3, R15, R0 ;  /* 0x0000000f03037224 */ /* 0x000fe200078e0200 */
[----:B------:R-:W-:Y:S02]  /*a800*/  I2FP.F32.U32 R0, R24 ;  /* 0x0000001800007245 */ /* 0x000fe40000201000 */
[----:B------:R-:W3:Y:S01]  /*a810*/  LDC R28, c[0x0][0x658] ;  /* 0x00019600ff1c7b82 */ /* 0x000ee20000000800 */
[----:B------:R-:W-:Y:S01]  /*a820*/  IMAD.IADD R3, R5, 0x1, R3 ;  /* 0x0000000105037824 */ /* 0x000fe200078e0203 */
[----:B-----5:R-:W-:Y:S01]  /*a830*/  ISETP.NE.U32.AND P0, PT, R30, RZ, PT ;  /* 0x000000ff1e00720c */ /* 0x020fe20003f05070 */
[----:B------:R-:W-:Y:S01]  /*a840*/  FMUL R0, R0, UR4 ;  /* 0x0000000400007c20 */ /* 0x000fe20008400000 */
[----:B------:R-:W-:Y:S02]  /*a850*/  IMAD.MOV.U32 R5, RZ, RZ, -0x1 ;  /* 0xffffffffff057424 */ /* 0x000fe400078e00ff */
[----:B------:R-:W-:Y:S01]  /*a860*/  ISETP.NE.AND.EX P0, PT, R31, RZ, PT, P0 ;  /* 0x000000ff1f00720c */ /* 0x000fe20003f05300 */
[----:B------:R1:W2:Y:S01]  /*a870*/  F2I.U32.TRUNC.NTZ R13, R0 ;  /* 0x00000000000d7305 */ /* 0x0002a2000020f000 */
[----:B------:R-:W2:Y:S01]  /*a880*/  LDC R15, c[0x0][0x148] ;  /* 0x00005200ff0f7b82 */ /* 0x000ea20000000800 */
[----:B0-----:R-:W-:-:S02]  /*a890*/  SHF.R.U64 R12, R4, R6, R3 ;  /* 0x00000006040c7219 */ /* 0x001fc40000001203 */
[----:B------:R-:W-:-:S05]  /*a8a0*/  SHF.R.U32.HI R3, RZ, R6, R3 ;  /* 0x00000006ff037219 */ /* 0x000fca0000011603 */
[----:B------:R-:W0:Y:S01]  /*a8b0*/  LDC R20, c[0x0][0x600] ;  /* 0x00018000ff147b82 */ /* 0x000e220000000800 */
[-CC-:B-1----:R-:W-:Y:S02]  /*a8c0*/  SHF.R.U64 R10, R12, R8.reuse, R3.reuse ;  /* 0x000000080c0a7219 */ /* 0x182fe40000001203 */
[----:B------:R-:W-:-:S05]  /*a8d0*/  SHF.R.U32.HI R3, RZ, R8, R3 ;  /* 0x00000008ff037219 */ /* 0x000fca0000011603 */
[----:B------:R-:W1:Y:S01]  /*a8e0*/  LDC R21, c[0x0][0x648] ;  /* 0x00019200ff157b82 */ /* 0x000e620000000800 */
[-C--:B---3--:R-:W-:Y:S02]  /*a8f0*/  SHF.L.U32 R4, R5, R28.reuse, RZ ;  /* 0x0000001c05047219 */ /* 0x088fe400000006ff */
[-CC-:B------:R-:W-:Y:S02]  /*a900*/  SHF.R.U64 R14, R10, R28.reuse, R3.reuse ;  /* 0x0000001c0a0e7219 */ /* 0x180fe40000001203 */
[----:B------:R-:W-:Y:S02]  /*a910*/  SHF.R.U32.HI R5, RZ, R28, R3 ;  /* 0x0000001cff057219 */ /* 0x000fe40000011603 */
[----:B------:R-:W-:Y:S01]  /*a920*/  LOP3.LUT R153, RZ, R4, RZ, 0x33, !PT ;  /* 0x00000004ff997212 */ /* 0x000fe200078e33ff */
[----:B------:R-:W3:Y:S01]  /*a930*/  LDC R25, c[0x0][0x638] ;  /* 0x00018e00ff197b82 */ /* 0x000ee20000000800 */
[----:B------:R-:W-:Y:S01]  /*a940*/  SHF.L.U32 R28, R7, R28, RZ ;  /* 0x0000001c071c7219 */ /* 0x000fe200000006ff */
[----:B------:R-:W-:-:S06]  /*a950*/  IMAD.MOV.U32 R4, RZ, RZ, R14 ;  /* 0x000000ffff047224 */ /* 0x000fcc00078e000e */
[----:B------:R-:W0:Y:S01]  /*a960*/  LDC R27, c[0x0][0x610] ;  /* 0x00018400ff1b7b82 */ /* 0x000e220000000800 */
[----:B------:R-:W-:Y:S05]  /*a970*/  @!P0 BRA `(.L_x_289) ;  /* 0x0000000000288947 */ /* 0x000fea0003800000 */
[----:B------:R-:W5:Y:S02]  /*a980*/  LDC R3, c[0x0][0x64c] ;  /* 0x00019300ff037b82 */ /* 0x000f640000000800 */
[----:B-----5:R-:W-:-:S05]  /*a990*/  IADD3 R3, P0, R14, R3, RZ ;  /* 0x000000030e037210 */ /* 0x020fca0007f1e0ff */
        /* <DEDUP_REMOVED lines=8> */
.L_x_289:
[----:B------:R-:W-:Y:S01]  /*aa20*/  ISETP.NE.AND P0, PT, R2, 0x1, PT ;  /* 0x000000010200780c */ /* 0x000fe20003f05270 */
[----:B--2---:R-:W-:Y:S01]  /*aa30*/  IMAD.MOV R13, RZ, RZ, -R13 ;  /* 0x000000ffff0d7224 */ /* 0x004fe200078e0a0d */
[----:B-1----:R-:W-:Y:S01]  /*aa40*/  SHF.R.U64 R0, R4, R21, R5 ;  /* 0x0000001504007219 */ /* 0x002fe20000001205 */
[----:B0-----:R-:W-:Y:S01]  /*aa50*/  VIADD R5, R20, 0xffffffff ;  /* 0xffffffff14057836 */ /* 0x001fe20000000000 */
[----:B------:R-:W-:-:S03]  /*aa60*/  LOP3.LUT R153, R10, R153, RZ, 0xc0, !PT ;  /* 0x000000990a997212 */ /* 0x000fc600078ec0ff */
[----:B------:R-:W-:Y:S01]  /*aa70*/  IMAD.MOV R3, RZ, RZ, -R0 ;  /* 0x000000ffff037224 */ /* 0x000fe200078e0a00 */
[----:B------:R-:W-:Y:S01]  /*aa80*/  LOP3.LUT R5, R12, R5, RZ, 0xc0, !PT ;  /* 0x000000050c057212 */ /* 0x000fe200078ec0ff */
[----:B------:R-:W-:Y:S02]  /*aa90*/  IMAD R153, R28, R0, R153 ;  /* 0x000000001c997224 */ /* 0x000fe400078e0299 */
[----:B---3--:R-:W-:Y:S02]  /*aaa0*/  IMAD R0, R3, R25, R14 ;  /* 0x0000001903007224 */ /* 0x008fe400078e020e */
[----:B------:R-:W-:Y:S02]  /*aab0*/  @P0 IMAD R26, R15, R13, R24 ;  /* 0x0000000d0f1a0224 */ /* 0x000fe400078e0218 */
[----:B------:R-:W-:Y:S02]  /*aac0*/  IMAD R4, R0, R20, R5 ;  /* 0x0000001400047224 */ /* 0x000fe400078e0205 */
[----:B------:R-:W-:-:S02]  /*aad0*/  IMAD R153, R153, R27, R26 ;  /* 0x0000001b99997224 */ /* 0x000fc400078e021a */
[----:B------:R-:W-:-:S03]  /*aae0*/  IMAD.MOV.U32 R3, RZ, RZ, 0x1 ;  /* 0x00000001ff037424 */ /* 0x000fc600078e00ff */
[----:B------:R-:W-:Y:S02]  /*aaf0*/  SEL R154, R4, R153, !P0 ;  /* 0x00000099049a7207 */ /* 0x000fe40004000000 */
[----:B------:R-:W-:Y:S02]  /*ab00*/  PRMT R0, R3, 0x7610, R0 ;  /* 0x0000761003007816 */ /* 0x000fe40000000000 */
[----:B------:R-:W-:-:S07]  /*ab10*/  SEL R153, R153, R4, !P0 ;  /* 0x0000000499997207 */ /* 0x000fce0004000000 */
.L_x_287:
[----:B------:R-:W-:-:S13]  /*ab20*/  LOP3.LUT P0, RZ, R0, 0xff, RZ, 0xc0, !PT ;  /* 0x000000ff00ff7812 */ /* 0x000fda000780c0ff */
[----:B------:R-:W-:Y:S05]  /*ab30*/  @P0 BRA `(.L_x_290) ;  /* 0xffffff6400b80947 */ /* 0x000fea000383ffff */
[----:B------:R-:W-:Y:S05]  /*ab40*/  EXIT ;  /* 0x000000000000794d */ /* 0x000fea0003800000 */
.L_x_7:
[----:B0-----:R-:W-:Y:S01]  /*ab50*/  ULDC.64 UR4, c[0x0][0x650] ;  /* 0x0001940000047ab9 */ /* 0x001fe20000000a00 */
        /* <DEDUP_REMOVED lines=25> */
.L_x_292:
[----:B------:R-:W0:Y:S01]  /*acf0*/  LDC.64 R28, c[0x0][0x640] ;  /* 0x00019000ff1c7b82 */ /* 0x000e220000000a00 */
[-CC-:B------:R-:W-:Y:S01]  /*ad00*/  SHF.R.U64 R22, R12, R6.reuse, R13.reuse ;  /* 0x000000060c167219 */ /* 0x180fe2000000120d */
[----:B------:R-:W-:Y:S01]  /*ad10*/  IMAD.MOV.U32 R30, RZ, RZ, 0x1 ;  /* 0x00000001ff1e7424 */ /* 0x000fe200078e00ff */
[----:B------:R-:W-:Y:S02]  /*ad20*/  SHF.R.U32.HI R6, RZ, R6, R13 ;  /* 0x00000006ff067219 */ /* 0x000fe4000001160d */
        /* <DEDUP_REMOVED lines=8> */
[----:B------:R-:W-:Y:S01]  /*adb0*/  IMAD.IADD R9, R9, 0x1, R11 ;  /* 0x0000000109097824 */ /* 0x000fe200078e020b */
[----:B0-----:R-:W-:-:S04]  /*adc0*/  ISETP.NE.U32.AND P0, PT, R28, RZ, PT ;  /* 0x000000ff1c00720c */ /* 0x001fc80003f05070 */
[----:B------:R-:W-:Y:S02]  /*add0*/  ISETP.NE.AND.EX P0, PT, R29, RZ, PT, P0 ;  /* 0x000000ff1d00720c */ /* 0x000fe40003f05300 */
[----:B------:R-:W0:Y:S01]  /*ade0*/  LDC R20, c[0x0][0x600] ;  /* 0x00018000ff147b82 */ /* 0x000e220000000800 */
[-CC-:B-1----:R-:W-:Y:S01]  /*adf0*/  SHF.R.U64 R14, R8, R10.reuse, R9.reuse ;  /* 0x0000000a080e7219 */ /* 0x182fe20000001209 */
[----:B------:R-:W-:Y:S01]  /*ae00*/  IMAD.MOV.U32 R8, RZ, RZ, -0x1 ;  /* 0xffffffffff087424 */ /* 0x000fe200078e00ff */
[----:B------:R-:W-:-:S05]  /*ae10*/  SHF.R.U32.HI R9, RZ, R10, R9 ;  /* 0x0000000aff097219 */ /* 0x000fca0000011609 */
[----:B------:R-:W1:Y:S01]  /*ae20*/  LDC R26, c[0x0][0x648] ;  /* 0x00019200ff1a7b82 */ /* 0x000e620000000800 */
[-CC-:B--2---:R-:W-:Y:S02]  /*ae30*/  SHF.R.U64 R21, R14, R12.reuse, R9.reuse ;  /* 0x0000000c0e157219 */ /* 0x184fe40000001209 */
[----:B------:R-:W-:-:S05]  /*ae40*/  SHF.R.U32.HI R6, RZ, R12, R9 ;  /* 0x0000000cff067219 */ /* 0x000fca0000011609 */
[----:B------:R-:W2:Y:S01]  /*ae50*/  LDC R27, c[0x0][0x638] ;  /* 0x00018e00ff1b7b82 */ /* 0x000ea20000000800 */
[-C--:B---3--:R-:W-:Y:S02]  /*ae60*/  SHF.L.U32 R8, R8, R25.reuse, RZ ;  /* 0x0000001908087219 */ /* 0x088fe400000006ff */
[-CC-:B------:R-:W-:Y:S02]  /*ae70*/  SHF.R.U64 R23, R21, R25.reuse, R6.reuse ;  /* 0x0000001915177219 */ /* 0x180fe40000001206 */
[----:B------:R-:W-:Y:S02]  /*ae80*/  LOP3.LUT R32, RZ, R8, RZ, 0x33, !PT ;  /* 0x00000008ff207212 */ /* 0x000fe400078e33ff */
[----:B------:R-:W-:Y:S01]  /*ae90*/  SHF.R.U32.HI R9, RZ, R25, R6 ;  /* 0x00000019ff097219 */ /* 0x000fe20000011606 */
[----:B------:R-:W3:Y:S01]  /*aea0*/  LDC R31, c[0x0][0x610] ;  /* 0x00018400ff1f7b82 */ /* 0x000ee20000000800 */
[----:B------:R-:W-:Y:S01]  /*aeb0*/  IMAD.MOV.U32 R8, RZ, RZ, R23 ;  /* 0x000000ffff087224 */ /* 0x000fe200078e0017 */
[----:B------:R-:W-:Y:S06]  /*aec0*/  @!P0 BRA `(.L_x_293) ;  /* 0x0000000000288947 */ /* 0x000fec0003800000 */
        /* <DEDUP_REMOVED lines=10> */
.L_x_293:
[----:B------:R-:W-:Y:S02]  /*af70*/  ISETP.NE.AND P0, PT, R2, 0x1, PT ;  /* 0x000000010200780c */ /* 0x000fe40003f05270 */
[----:B-1----:R-:W-:Y:S01]  /*af80*/  SHF.R.U64 R6, R8, R26, R9 ;  /* 0x0000001a08067219 */ /* 0x002fe20000001209 */
[----:B0-----:R-:W-:Y:S01]  /*af90*/  VIADD R9, R20, 0xffffffff ;  /* 0xffffffff14097836 */ /* 0x001fe20000000000 */
[----:B------:R-:W-:Y:S02]  /*afa0*/  SHF.L.U32 R30, R30, R25, RZ ;  /* 0x000000191e1e7219 */ /* 0x000fe400000006ff */
[----:B------:R-:W-:Y:S01]  /*afb0*/  LOP3.LUT R5, R21, R32, RZ, 0xc0, !PT ;  /* 0x0000002015057212 */ /* 0x000fe200078ec0ff */
[----:B------:R-:W-:-:S04]  /*afc0*/  IMAD.MOV R8, RZ, RZ, -R6 ;  /* 0x000000ffff087224 */ /* 0x000fc800078e0a06 */
[----:B------:R-:W-:Y:S01]  /*afd0*/  IMAD R6, R30, R6, R5 ;  /* 0x000000061e067224 */ /* 0x000fe200078e0205 */
[----:B------:R-:W-:Y:S01]  /*afe0*/  LOP3.LUT R5, R14, R9, RZ, 0xc0, !PT ;  /* 0x000000090e057212 */ /* 0x000fe200078ec0ff */
[----:B------:R-:W-:Y:S02]  /*aff0*/  @P0 IMAD R3, R7, R24, R4 ;  /* 0x0000001807030224 */ /* 0x000fe400078e0204 */
[----:B--2---:R-:W-:Y:S02]  /*b000*/  IMAD R4, R8, R27, R23 ;  /* 0x0000001b08047224 */ /* 0x004fe400078e0217 */
[----:B---3--:R-:W-:Y:S02]  /*b010*/  IMAD R3, R6, R31, R3 ;  /* 0x0000001f06037224 */ /* 0x008fe400078e0203 */
[----:B------:R-:W-:Y:S02]  /*b020*/  IMAD R4, R4, R20, R5 ;  /* 0x0000001404047224 */ /* 0x000fe400078e0205 */
[----:B------:R-:W-:-:S02]  /*b030*/  IMAD.MOV.U32 R8, RZ, RZ, 0x1 ;  /* 0x00000001ff087424 */ /* 0x000fc400078e00ff */
[----:B------:R-:W-:Y:S01]  /*b040*/  IMAD.MOV.U32 R6, RZ, RZ, R22 ;  /* 0x000000ffff067224 */ /* 0x000fe200078e0016 */
[----:B------:R-:W-:Y:S02]  /*b050*/  SEL R20, R4, R3, !P0 ;  /* 0x0000000304147207 */ /* 0x000fe40004000000 */
[----:B------:R-:W-:-:S07]  /*b060*/  SEL R21, R3, R4, !P0 ;  /* 0x0000000403157207 */ /* 0x000fce0004000000 */
.L_x_291:
[----:B------:R-:W-:-:S08]  /*b070*/  NOP ;  /* 0x0000000000007918 */ /* 0x000fd00000000000 */
[----:B------:R-:W0:-:S00]  /*b080*/  USETMAXREG.DEALLOC.CTAPOOL 0x28 ;  /* 0x00000028000079c8 */ /* 0x000e0000080e0500 */
[----:B0-----:R-:W-:-:S13]  /*b090*/  ISETP.NE.AND P0, PT, R0, RZ, PT ;  /* 0x000000ff0000720c */ /* 0x001fda0003f05270 */
[----:B------:R-:W-:Y:S05]  /*b0a0*/  @P0 EXIT ;  /* 0x000000000000094d */ /* 0x000fea0003800000 */
[----:B------:R-:W-:Y:S01]  /*b0b0*/  LOP3.LUT P0, RZ, R8, 0xff, RZ, 0xc0, !PT ;  /* 0x000000ff08ff7812 */ /* 0x000fe2000780c0ff */
[----:B------:R-:W-:Y:S02]  /*b0c0*/  IMAD.MOV.U32 R0, RZ, RZ, 0x1 ;  /* 0x00000001ff007424 */ /* 0x000fe400078e00ff */
[----:B------:R-:W-:-:S10]  /*b0d0*/  IMAD.MOV.U32 R3, RZ, RZ, RZ ;  /* 0x000000ffff037224 */ /* 0x000fd400078e00ff */
[----:B------:R-:W-:Y:S05]  /*b0e0*/  @!P0 BRA `(.L_x_294) ;  /* 0x0000000c00448947 */ /* 0x000fea0003800000 */
[----:B------:R-:W0:Y:S01]  /*b0f0*/  LDC R0, c[0x0][0x28c] ;  /* 0x0000a300ff007b82 */ /* 0x000e220000000800 */
[----:B------:R-:W1:Y:S01]  /*b100*/  S2R R12, SR_CgaCtaId ;  /* 0x00000000000c7919 */ /* 0x000e620000008800 */
[----:B------:R-:W-:Y:S01]  /*b110*/  ULDC UR5, c[0x0][0x600] ;  /* 0x0001800000057ab9 */ /* 0x000fe20000000800 */
[----:B------:R-:W-:Y:S01]  /*b120*/  ULDC UR4, c[0x0][0xc] ;  /* 0x0000030000047ab9 */ /* 0x000fe20000000800 */
[----:B------:R-:W-:Y:S01]  /*b130*/  UIADD3 UR16, UR5, -0x1, URZ ;  /* 0xffffffff05107890 */ /* 0x000fe2000fffe03f */
[----:B------:R-:W-:Y:S01]  /*b140*/  BSSY B0, `(.L_x_294) ;  /* 0x00000cb000007945 */ /* 0x000fe20003800000 */
[----:B------:R-:W-:Y:S01]  /*b150*/  ULDC UR6, c[0x0][0x658] ;  /* 0x0001960000067ab9 */ /* 0x000fe20000000800 */
[----:B------:R-:W-:Y:S01]  /*b160*/  ULDC UR5, c[0x0][0x10] ;  /* 0x0000040000057ab9 */ /* 0x000fe20000000800 */
[----:B------:R-:W-:Y:S01]  /*b170*/  UMOV UR7, 0xffffffff ;  /* 0xffffffff00077882 */ /* 0x000fe20000000000 */
[----:B------:R-:W-:Y:S01]  /*b180*/  UMOV UR8, 0x1 ;  /* 0x0000000100087882 */ /* 0x000fe20000000000 */
[----:B------:R-:W-:Y:S01]  /*b190*/  UIMAD.WIDE.U32 UR4, UR4, UR5, URZ ;  /* 0x00000005040472a5 */ /* 0x000fe2000f8e003f */
[----:B------:R-:W-:Y:S01]  /*b1a0*/  IMAD.MOV.U32 R9, RZ, RZ, 0x1 ;  /* 0x00000001ff097424 */ /* 0x000fe200078e00ff */
[----:B------:R-:W-:Y:S01]  /*b1b0*/  USHF.L.U32 UR7, UR7, UR6, URZ ;  /* 0x0000000607077299 */ /* 0x000fe2000800063f */
[----:B------:R-:W-:Y:S01]  /*b1c0*/  LOP3.LUT R8, R19, 0x2, RZ, 0xfc, !PT ;  /* 0x0000000213087812 */ /* 0x000fe200078efcff */
[----:B------:R-:W-:-:S02]  /*b1d0*/  USHF.L.U32 UR18, UR8, UR6, URZ ;  /* 0x0000000608127299 */ /* 0x000fc4000800063f */
[----:B------:R-:W-:Y:S01]  /*b1e0*/  ULOP3.LUT UR17, URZ, UR7, URZ, 0x33, !UPT ;  /* 0x000000073f117292 */ /* 0x000fe2000f8e333f */
[----:B------:R-:W-:Y:S01]  /*b1f0*/  ULDC UR6, c[0x0][0x14] ;  /* 0x0000050000067ab9 */ /* 0x000fe20000000800 */
[----:B------:R-:W-:Y:S01]  /*b200*/  ULDC.64 UR22, c[0x0][0x198] ;  /* 0x0000660000167ab9 */ /* 0x000fe20000000a00 */
[----:B------:R-:W-:Y:S02]  /*b210*/  UIMAD.WIDE.U32 UR20, UR4, UR6, URZ ;  /* 0x00000006041472a5 */ /* 0x000fe4000f8e003f */
[----:B------:R-:W-:Y:S01]  /*b220*/  UIMAD UR13, UR5, UR6, URZ ;  /* 0x00000006050d72a4 */ /* 0x000fe2000f8e023f */
[----:B0-----:R-:W-:-:S03]  /*b230*/  VIADD R0, R0, 0x1f ;  /* 0x0000001f00007836 */ /* 0x001fc60000000000 */
[----:B------:R-:W-:Y:S02]  /*b240*/  UIADD3 UR13, UR21, UR13, URZ ;  /* 0x0000000d150d7290 */ /* 0x000fe4000fffe03f */
[----:B------:R-:W-:-:S04]  /*b250*/  SHF.R.S32.HI R3, RZ, 0x1f, R0 ;  /* 0x0000001fff037819 */ /* 0x000fc80000011400 */
[----:B------:R-:W-:Y:S01]  /*b260*/  LEA.HI R10, R3, R0, RZ, 0x5 ;  /* 0x00000000030a7211 */ /* 0x000fe200078f28ff */
[C---:B-1----:R-:W-:Y:S02]  /*b270*/  IMAD.SHL.U32 R11, R12.reuse, 0x40, RZ ;  /* 0x000000400c0b7824 */ /* 0x042fe400078e00ff */
[----:B------:R-:W-:Y:S01]  /*b280*/  IMAD.SHL.U32 R12, R12, 0x800, RZ ;  /* 0x000008000c0c7824 */ /* 0x000fe200078e00ff */
[----:B------:R-:W-:Y:S01]  /*b290*/  SHF.R.S32.HI R10, RZ, 0x5, R10 ;  /* 0x00000005ff0a7819 */ /* 0x000fe2000001140a */
[----:B------:R-:W-:Y:S01]  /*b2a0*/  IMAD.MOV.U32 R0, RZ, RZ, 0x1 ;  /* 0x00000001ff007424 */ /* 0x000fe200078e00ff */
[----:B------:R-:W-:Y:S01]  /*b2b0*/  LOP3.LUT R11, R11, 0x40, RZ, 0xc0, !PT ;  /* 0x000000400b0b7812 */ /* 0x000fe200078ec0ff */
[----:B------:R-:W-:Y:S01]  /*b2c0*/  IMAD.MOV.U32 R3, RZ, RZ, RZ ;  /* 0x000000ffff037224 */ /* 0x000fe200078e00ff */
[----:B------:R-:W-:Y:S01]  /*b2d0*/  LOP3.LUT R12, R12, 0x800, RZ, 0xc0, !PT ;  /* 0x000008000c0c7812 */ /* 0x000fe200078ec0ff */
[----:B------:R-:W-:-:S07]  /*b2e0*/  VIADD R13, R10, 0x1 ;  /* 0x000000010a0d7836 */ /* 0x000fce0000000000 */
.L_x_305:
[----:B------:R-:W-:-:S03]  /*b2f0*/  UMOV UR4, 0xffffffff ;  /* 0xffffffff00047882 */ /* 0x000fc60000000000 */
[----:B------:R-:W-:Y:S05]  /*b300*/  BRA.DIV UR4, `(.L_x_295) ;  /* 0x0000000e04c87947 */ /* 0x000fea000b800000 */
[----:B------:R-:W-:-:S13]  /*b310*/  ELECT P6, URZ, PT ;  /* 0x00000000003f782f */ /* 0x000fda00038c0000 */
.L_x_317:
[----:B------:R-:W0:Y:S01]  /*b320*/  LDC R4, c[0x0][0x28c] ;  /* 0x0000a300ff047b82 */ /* 0x000e220000000800 */
[----:B------:R-:W-:Y:S01]  /*b330*/  BSSY B1, `(.L_x_296) ;  /* 0x0000038000017945 */ /* 0x000fe20003800000 */
[----:B0-----:R-:W-:-:S13]  /*b340*/  ISETP.LT.OR P6, PT, R4, 0x1, !P6 ;  /* 0x000000010400780c */ /* 0x001fda00077c1670 */
[----:B------:R-:W-:Y:S05]  /*b350*/  @P6 BRA `(.L_x_297) ;  /* 0x0000000000d46947 */ /* 0x000fea0003800000 */
[----:B------:R-:W-:Y:S02]  /*b360*/  IMAD R20, R20, 0x80, R11 ;  /* 0x0000008014147824 */ /* 0x000fe400078e020b */
[----:B------:R-:W-:Y:S02]  /*b370*/  IMAD.SHL.U32 R21, R21, 0x100, RZ ;  /* 0x0000010015157824 */ /* 0x000fe400078e00ff */
[----:B------:R-:W-:Y:S02]  /*b380*/  IMAD.MOV.U32 R24, RZ, RZ, RZ ;  /* 0x000000ffff187224 */ /* 0x000fe400078e00ff */
[----:B------:R-:W-:Y:S02]  /*b390*/  IMAD.MOV.U32 R4, RZ, RZ, R13 ;  /* 0x000000ffff047224 */ /* 0x000fe400078e000d */
[----:B------:R-:W-:Y:S02]  /*b3a0*/  IMAD.MOV.U32 R5, RZ, RZ, R0 ;  /* 0x000000ffff057224 */ /* 0x000fe400078e0000 */
[----:B------:R-:W-:-:S07]  /*b3b0*/  IMAD.MOV.U32 R7, RZ, RZ, R3 ;  /* 0x000000ffff077224 */ /* 0x000fce00078e0003 */
.L_x_300:
[----:B------:R-:W0:Y:S01]  /*b3c0*/  S2R R15, SR_CgaCtaId ;  /* 0x00000000000f7919 */ /* 0x000e220000008800 */
[----:B------:R-:W-:Y:S02]  /*b3d0*/  MOV R14, 0x400 ;  /* 0x00000400000e7802 */ /* 0x000fe40000000f00 */
[----:B------:R-:W-:Y:S02]  /*b3e0*/  LOP3.LUT P1, RZ, R18, 0x7f, RZ, 0xc0, !PT ;  /* 0x0000007f12ff7812 */ /* 0x000fe4000782c0ff */
[----:B0-----:R-:W-:Y:S02]  /*b3f0*/  LEA R22, R15, R14, 0x18 ;  /* 0x0000000e0f167211 */ /* 0x001fe400078ec0ff */
[----:B------:R-:W-:-:S09]  /*b400*/  SHF.L.U32 R14, R5, 0x1f, RZ ;  /* 0x0000001f050e7819 */ /* 0x000fd200000006ff */
[----:B------:R-:W0:Y:S01]  /*b410*/  @!P1 LDC R15, c[0x0][0x500] ;  /* 0x00014000ff0f9b82 */ /* 0x000e220000000800 */
[----:B------:R-:W-:-:S04]  /*b420*/  IMAD R23, R7, 0x8, R22 ;  /* 0x0000000807177824 */ /* 0x000fc800078e0216 */
[----:B------:R-:W1:Y:S02]  /*b430*/  SYNCS.PHASECHK.TRANS64.TRYWAIT P0, [R23+URZ+0x28], R14 ;  /* 0x0000280e170075a7 */ /* 0x000e64000800017f */
[----:B-1----:R-:W-:Y:S05]  /*b440*/  @!P0 BRA `(.L_x_298) ;  /* 0x0000000c00988947 */ /* 0x002fea0003800000 */
.L_x_318:
[----:B-1----:R-:W-:Y:S01]  /*b450*/  PRMT R14, R8, 0x9910, RZ ;  /* 0x00009910080e7816 */ /* 0x002fe200000000ff */
[----:B0-----:R0:W-:Y:S03]  /*b460*/  @!P1 SYNCS.ARRIVE.TRANS64 RZ, [R23+URZ], R15 ;  /* 0x0000000f17ff99a7 */ /* 0x0011e6000800003f */
[----:B------:R-:W-:-:S13]  /*b470*/  ISETP.NE.AND P0, PT, R14, 0x2, PT ;  /* 0x000000020e00780c */ /* 0x000fda0003f05270 */
[----:B0-----:R-:W-:Y:S05]  /*b480*/  @P0 BRA `(.L_x_299) ;  /* 0x0000000000040947 */ /* 0x001fea0003800000 */
[----:B------:R-:W-:Y:S01]  /*b490*/  BPT.TRAP 0x1 ;  /* 0x000000040000795c */ /* 0x000fe20000300000 */
.L_x_299:
[----:B------:R-:W-:Y:S01]  /*b4a0*/  IMAD R14, R7, 0x1000, R12 ;  /* 0x00001000070e7824 */ /* 0x000fe200078e020c */
[----:B------:R-:W-:Y:S01]  /*b4b0*/  R2UR UR9, R23 ;  /* 0x00000000170972ca */ /* 0x000fe200000e0000 */
[--C-:B------:R-:W-:Y:S01]  /*b4c0*/  IMAD R15, R7, 0x8000, R22.reuse ;  /* 0x00008000070f7824 */ /* 0x100fe200078e0216 */
[----:B------:R-:W-:Y:S01]  /*b4d0*/  UIADD3 UR4, UP0, UR22, 0xf0, URZ ;  /* 0x000000f016047890 */ /* 0x000fe2000ff1e03f */
[----:B------:R-:W-:Y:S01]  /*b4e0*/  IMAD R14, R14, 0x4, R22 ;  /* 0x000000040e0e7824 */ /* 0x000fe200078e0216 */
[----:B------:R-:W-:Y:S01]  /*b4f0*/  R2UR UR11, R21 ;  /* 0x00000000150b72ca */ /* 0x000fe200000e0000 */
[----:B------:R-:W-:Y:S01]  /*b500*/  VIADD R4, R4, 0xffffffff ;  /* 0xffffffff04047836 */ /* 0x000fe20000000000 */
[----:B------:R-:W-:Y:S01]  /*b510*/  R2UR UR5, R15 ;  /* 0x000000000f0572ca */ /* 0x000fe200000e0000 */
[----:B------:R-:W-:Y:S01]  /*b520*/  UIADD3 UR24, UP1, UR22, 0x1f0, URZ ;  /* 0x000001f016187890 */ /* 0x000fe2000ff3e03f */
[----:B------:R-:W-:Y:S01]  /*b530*/  R2UR UR8, R14 ;  /* 0x000000000e0872ca */ /* 0x000fe200000e0000 */
[----:B------:R-:W-:Y:S01]  /*b540*/  VIADD R7, R7, 0x1 ;  /* 0x0000000107077836 */ /* 0x000fe20000000000 */
[----:B------:R-:W-:Y:S01]  /*b550*/  R2UR UR10, R24 ;  /* 0x00000000180a72ca */ /* 0x000fe200000e0000 */
[----:B------:R-:W-:Y:S01]  /*b560*/  UIADD3.X UR25, URZ, UR23, URZ, UP1, !UPT ;  /* 0x000000173f197290 */ /* 0x000fe20008ffe43f */
[----:B------:R-:W-:Y:S01]  /*b570*/  R2UR UR12, R6 ;  /* 0x00000000060c72ca */ /* 0x000fe200000e0000 */
[----:B------:R-:W-:Y:S01]  /*b580*/  UMOV UR6, 0x0 ;  /* 0x0000000000067882 */ /* 0x000fe20000000000 */
[----:B------:R-:W-:Y:S01]  /*b590*/  R2UR UR19, R20 ;  /* 0x00000000141372ca */ /* 0x000fe200000e0000 */
[----:B------:R-:W-:Y:S01]  /*b5a0*/  UMOV UR7, 0x10000000 ;  /* 0x1000000000077882 */ /* 0x000fe20000000000 */
[----:B------:R-:W-:Y:S01]  /*b5b0*/  ISETP.GT.AND P1, PT, R4, 0x1, PT ;  /* 0x000000010400780c */ /* 0x000fe20003f24270 */
[----:B------:R-:W-:Y:S01]  /*b5c0*/  UMOV UR26, 0x30000 ;  /* 0x00030000001a7882 */ /* 0x000fe20000000000 */
[C---:B------:R-:W-:Y:S01]  /*b5d0*/  ISETP.NE.AND P0, PT, R7.reuse, 0x5, PT ;  /* 0x000000050700780c */ /* 0x040fe20003f05270 */
[----:B------:R-:W-:Y:S01]  /*b5e0*/  UIADD3 UR14, UR5, 0x100, URZ ;  /* 0x00000100050e7890 */ /* 0x000fe2000fffe03f */
[----:B------:R-:W-:Y:S01]  /*b5f0*/  VIADD R24, R24, 0x20 ;  /* 0x0000002018187836 */ /* 0x000fe20000000000 */
[----:B------:R-:W-:Y:S01]  /*b600*/  UIADD3.X UR5, URZ, UR23, URZ, UP0, !UPT ;  /* 0x000000173f057290 */ /* 0x000fe200087fe43f */
[----:B------:R-:W-:Y:S01]  /*b610*/  SEL R14, RZ, 0x1, P0 ;  /* 0x00000001ff0e7807 */ /* 0x000fe20000000000 */
[----:B------:R-:W-:Y:S01]  /*b620*/  UIADD3 UR15, UR8, 0x28100, URZ ;  /* 0x00028100080f7890 */ /* 0x000fe2000fffe03f */
[----:B------:R-:W-:-:S02]  /*b630*/  SEL R7, R7, RZ, P0 ;  /* 0x000000ff07077207 */ /* 0x000fc40000000000 */
[----:B------:R-:W-:Y:S01]  /*b640*/  UMOV UR8, UR14 ;  /* 0x0000000e00087c82 */ /* 0x000fe20008000000 */
[----:B------:R-:W-:-:S03]  /*b650*/  LOP3.LUT R5, R5, R14, RZ, 0x3c, !PT ;  /* 0x0000000e05057212 */ /* 0x000fc600078e3cff */
[----:B------:R0:W-:Y:S02]  /*b660*/  UTMALDG.3D [UR8], [UR4], desc[UR6] ;  /* 0x00000608040075b4 */ /* 0x0001e40008011000 */
[----:B0-----:R-:W-:Y:S01]  /*b670*/  UMOV UR8, UR15 ;  /* 0x0000000f00087c82 */ /* 0x001fe20008000000 */
[----:B------:R-:W-:Y:S02]  /*b680*/  UMOV UR11, UR19 ;  /* 0x00000013000b7c82 */ /* 0x000fe40008000000 */
[----:B------:R0:W-:Y:S02]  /*b690*/  UTMALDG.3D.MULTICAST [UR8], [UR24], UR26, desc[UR6] ;  /* 0x00000608180073b4 */ /* 0x0001e4000801181a */
[----:B0-----:R-:W-:Y:S05]  /*b6a0*/  @P1 BRA `(.L_x_300) ;  /* 0xfffffffc00441947 */ /* 0x001fea000383ffff */
.L_x_297:
[----:B------:R-:W-:Y:S05]  /*b6b0*/  BSYNC B1 ;  /* 0x0000000000017941 */ /* 0x000fea0003800000 */
.L_x_296:
[----:B------:R-:W-:Y:S01]  /*b6c0*/  LOP3.LUT P1, RZ, R9, 0xff, RZ, 0xc0, !PT ;  /* 0x000000ff09ff7812 */ /* 0x000fe2000782c0ff */
[C---:B------:R-:W-:Y:S01]  /*b6d0*/  IMAD.IADD R6, R10.reuse, 0x1, R3 ;  /* 0x000000010a067824 */ /* 0x040fe200078e0203 */
[----:B------:R-:W-:Y:S01]  /*b6e0*/  ULDC.64 UR4, c[0x0][0x650] ;  /* 0x0001940000047ab9 */ /* 0x000fe20000000a00 */
[----:B------:R-:W-:Y:S01]  /*b6f0*/  ISETP.GE.U32.AND P2, PT, R10, 0x5, PT ;  /* 0x000000050a00780c */ /* 0x000fe20003f46070 */
[----:B------:R-:W-:Y:S01]  /*b700*/  BSSY B1, `(.L_x_301) ;  /* 0x000006c000017945 */ /* 0x000fe20003800000 */
[----:B------:R-:W-:Y:S01]  /*b710*/  IMAD.MOV.U32 R21, RZ, RZ, -0x1 ;  /* 0xffffffffff157424 */ /* 0x000fe200078e00ff */
[----:B------:R-:W-:Y:S01]  /*b720*/  ISETP.GT.U32.AND P0, PT, R6, 0x4, PT ;  /* 0x000000040600780c */ /* 0x000fe20003f04070 */
[----:B------:R-:W-:Y:S01]  /*b730*/  IMAD.MOV.U32 R20, RZ, RZ, -0x1 ;  /* 0xffffffffff147424 */ /* 0x000fe200078e00ff */
[----:B------:R-:W-:Y:S02]  /*b740*/  PRMT R9, RZ, 0x7610, R9 ;  /* 0x00007610ff097816 */ /* 0x000fe40000000009 */
[----:B------:R-:W-:-:S03]  /*b750*/  ISETP.LT.U32.AND P0, PT, R10, 0x5, P0 ;  /* 0x000000050a00780c */ /* 0x000fc60000701070 */
[----:B------:R-:W0:Y:S01]  /*b760*/  @P1 S2R R5, SR_CgaCtaId ;  /* 0x0000000000051919 */ /* 0x000e220000008800 */
[----:B------:R-:W-:-:S04]  /*b770*/  @P1 MOV R4, 0x400 ;  /* 0x0000040000041802 */ /* 0x000fc80000000f00 */
[----:B0-----:R-:W-:Y:S01]  /*b780*/  @P1 LEA R3, R5, R4, 0x18 ;  /* 0x0000000405031211 */ /* 0x001fe200078ec0ff */
[----:B------:R-:W-:-:S03]  /*b790*/  IMAD.WIDE.U32 R4, R6, -0x33333333, RZ ;  /* 0xcccccccd06047825 */ /* 0x000fc600078e00ff */
[----:B------:R0:W-:Y:S01]  /*b7a0*/  @P1 SYNCS.ARRIVE.TRANS64.A1T0 RZ, [R3+URZ+0x68], RZ ;  /* 0x000068ff03ff19a7 */ /* 0x0001e2000810003f */
[----:B------:R-:W-:Y:S02]  /*b7b0*/  IADD3 R16, P1, R16, UR20, RZ ;  /* 0x0000001410107c10 */ /* 0x000fe4000ff3e0ff */
[----:B------:R-:W-:Y:S02]  /*b7c0*/  SHF.R.U32.HI R5, RZ, 0x2, R5 ;  /* 0x00000002ff057819 */ /* 0x000fe40000011605 */
[----:B------:R-:W-:Y:S02]  /*b7d0*/  IADD3.X R17, R17, UR13, RZ, P1, !PT ;  /* 0x0000000d11117c10 */ /* 0x000fe40008ffe4ff */
[----:B------:R-:W-:Y:S02]  /*b7e0*/  PRMT R4, RZ, 0x7610, R4 ;  /* 0x00007610ff047816 */ /* 0x000fe40000000004 */
[----:B0-----:R-:W-:Y:S02]  /*b7f0*/  SEL R3, RZ, 0x1, !P0 ;  /* 0x00000001ff037807 */ /* 0x001fe40004000000 */
[----:B------:R-:W-:-:S02]  /*b800*/  ISETP.GE.U32.AND P0, PT, R16, UR4, PT ;  /* 0x0000000410007c0c */ /* 0x000fc4000bf06070 */
[----:B------:R-:W-:Y:S01]  /*b810*/  LOP3.LUT R0, R0, R3, RZ, 0x3c, !PT ;  /* 0x0000000300007212 */ /* 0x000fe200078e3cff */
[----:B------:R-:W-:Y:S01]  /*b820*/  IMAD R3, R5, -0x5, R6 ;  /* 0xfffffffb05037824 */ /* 0x000fe200078e0206 */
[----:B------:R-:W-:Y:S01]  /*b830*/  ISETP.GE.U32.AND.EX P0, PT, R17, UR5, PT, P0 ;  /* 0x0000000511007c0c */ /* 0x000fe2000bf06100 */
[----:B------:R-:W-:Y:S01]  /*b840*/  IMAD.MOV.U32 R6, RZ, RZ, -0x1 ;  /* 0xffffffffff067424 */ /* 0x000fe200078e00ff */
[----:B------:R-:W-:-:S11]  /*b850*/  @P2 LOP3.LUT R0, R0, 0x1, R5, 0x78, !PT ;  /* 0x0000000100002812 */ /* 0x000fd600078e7805 */
[----:B------:R-:W-:Y:S05]  /*b860*/  @P0 BRA `(.L_x_302) ;  /* 0x0000000400540947 */ /* 0x000fea0003800000 */
[----:B------:R-:W0:Y:S01]  /*b870*/  S2R R15, SR_CTAID.X ;  /* 0x00000000000f7919 */ /* 0x000e220000002500 */
[----:B------:R-:W-:Y:S01]  /*b880*/  ULDC.64 UR4, c[0x0][0x628] ;  /* 0x00018a0000047ab9 */ /* 0x000fe20000000a00 */
[----:B------:R-:W-:Y:S01]  /*b890*/  ULDC UR7, c[0x0][0x630] ;  /* 0x00018c0000077ab9 */ /* 0x000fe20000000800 */
[----:B------:R-:W-:Y:S01]  /*b8a0*/  ISETP.NE.U32.AND P0, PT, RZ, UR4, PT ;  /* 0x00000004ff007c0c */ /* 0x000fe2000bf05070 */
[----:B------:R-:W1:Y:S01]  /*b8b0*/  S2R R20, SR_CTAID.Y ;  /* 0x0000000000147919 */ /* 0x000e620000002600 */
[----:B------:R-:W-:Y:S01]  /*b8c0*/  ULDC UR8, c[0x0][0x150] ;  /* 0x0000540000087ab9 */ /* 0x000fe20000000800 */
[----:B------:R-:W-:Y:S01]  /*b8d0*/  IMAD.MOV.U32 R4, RZ, RZ, R16 ;  /* 0x000000ffff047224 */ /* 0x000fe200078e0010 */
[----:B------:R-:W-:Y:S01]  /*b8e0*/  ISETP.NE.AND.EX P0, PT, RZ, UR5, PT, P0 ;  /* 0x00000005ff007c0c */ /* 0x000fe2000bf05300 */
[----:B------:R-:W-:Y:S01]  /*b8f0*/  IMAD.MOV.U32 R5, RZ, RZ, R17 ;  /* 0x000000ffff057224 */ /* 0x000fe200078e0011 */
[----:B0-----:R-:W-:-:S11]  /*b900*/  I2FP.F32.U32 R22, R15 ;  /* 0x0000000f00167245 */ /* 0x001fd60000201000 */
[----:B------:R-:W-:Y:S05]  /*b910*/  @!P0 BRA `(.L_x_303) ;  /* 0x0000000000288947 */ /* 0x000fea0003800000 */
[----:B------:R-:W-:Y:S02]  /*b920*/  ULDC UR6, c[0x0][0x634] ;  /* 0x00018d0000067ab9 */ /* 0x000fe40000000800 */
[----:B------:R-:W-:-:S05]  /*b930*/  IADD3 R5, P0, R16, UR6, RZ ;  /* 0x0000000610057c10 */ /* 0x000fca000ff1e0ff */
[----:B------:R-:W-:-:S04]  /*b940*/  IMAD.X R21, RZ, RZ, R17, P0 ;  /* 0x000000ffff157224 */ /* 0x000fc800000e0611 */
[----:B------:R-:W-:-:S04]  /*b950*/  IMAD.WIDE.U32 R6, R21, UR4, RZ ;  /* 0x0000000415067c25 */ /* 0x000fc8000f8e00ff */
[----:B------:R-:W-:-:S04]  /*b960*/  IMAD.WIDE.U32 R6, P0, R5, UR5, R6 ;  /* 0x0000000505067c25 */ /* 0x000fc8000f800006 */
[----:B------:R-:W-:-:S04]  /*b970*/  IMAD.WIDE.U32 R4, R5, UR4, RZ ;  /* 0x0000000405047c25 */ /* 0x000fc8000f8e00ff */
[----:B------:R-:W-:Y:S01]  /*b980*/  IMAD.MOV.U32 R4, RZ, RZ, R7 ;  /* 0x000000ffff047224 */ /* 0x000fe200078e0007 */
[----:B------:R-:W-:Y:S01]  /*b990*/  IADD3 RZ, P1, R5, R6, RZ ;  /* 0x0000000605ff7210 */ /* 0x000fe20007f3e0ff */
[----:B------:R-:W-:-:S04]  /*b9a0*/  IMAD.X R5, RZ, RZ, RZ, P0 ;  /* 0x000000ffff057224 */ /* 0x000fc800000e06ff */
[----:B------:R-:W-:-:S08]  /*b9b0*/  IMAD.WIDE.U32.X R4, R21, UR5, R4, P1 ;  /* 0x0000000515047c25 */ /* 0x000fd000088e0404 */
.L_x_303:
[--C-:B------:R-:W-:Y:S01]  /*b9c0*/  SHF.R.U64 R14, R4, UR7, R5.reuse ;  /* 0x00000007040e7c19 */ /* 0x100fe20008001205 */
[----:B------:R-:W-:Y:S01]  /*b9d0*/  FMUL R22, R22, UR8 ;  /* 0x0000000816167c20 */ /* 0x000fe20008400000 */
[----:B------:R-:W-:Y:S01]  /*b9e0*/  SHF.R.U32.HI R4, RZ, UR7, R5 ;  /* 0x00000007ff047c19 */ /* 0x000fe20008011605 */
[----:B------:R-:W0:Y:S01]  /*b9f0*/  LDC R6, c[0x0][0x144] ;  /* 0x00005100ff067b82 */ /* 0x000e220000000800 */
[----:B------:R-:W-:Y:S01]  /*ba00*/  IADD3 R5, P0, RZ, -R14, RZ ;  /* 0x8000000eff057210 */ /* 0x000fe20007f1e0ff */
[----:B------:R-:W-:Y:S01]  /*ba10*/  ULDC UR6, c[0x0][0x154] ;  /* 0x0000550000067ab9 */ /* 0x000fe20000000800 */
[----:B-1----:R-:W-:Y:S01]  /*ba20*/  I2FP.F32.U32 R7, R20 ;  /* 0x0000001400077245 */ /* 0x002fe20000201000 */
[----:B------:R-:W1:Y:S01]  /*ba30*/  F2I.U32.TRUNC.NTZ R22, R22 ;  /* 0x0000001600167305 */ /* 0x000e62000020f000 */
[----:B------:R-:W-:Y:S01]  /*ba40*/  ULDC.64 UR4, c[0x0][0x620] ;  /* 0x0001880000047ab9 */ /* 0x000fe20000000a00 */
[----:B------:R-:W-:Y:S01]  /*ba50*/  IMAD.X R4, RZ, RZ, ~R4, P0 ;  /* 0x000000ffff047224 */ /* 0x000fe200000e0e04 */
[----:B------:R-:W-:Y:S01]  /*ba60*/  ISETP.NE.AND P2, PT, R2, 0x1, PT ;  /* 0x000000010200780c */ /* 0x000fe20003f45270 */
[----:B------:R-:W-:Y:S01]  /*ba70*/  FMUL R23, R7, UR6 ;  /* 0x0000000607177c20 */ /* 0x000fe20008400000 */
[----:B------:R-:W2:Y:S01]  /*ba80*/  LDC R25, c[0x0][0x148] ;  /* 0x00005200ff197b82 */ /* 0x000ea20000000800 */
[----:B------:R-:W-:Y:S01]  /*ba90*/  IMAD R4, R4, UR4, RZ ;  /* 0x0000000404047c24 */ /* 0x000fe2000f8e02ff */
[----:B------:R-:W-:-:S02]  /*baa0*/  ULDC.64 UR6, c[0x0][0x640] ;  /* 0x0001900000067ab9 */ /* 0x000fc40000000a00 */
[----:B------:R-:W-:Y:S01]  /*bab0*/  ISETP.NE.U32.AND P0, PT, RZ, UR6, PT ;  /* 0x00000006ff007c0c */ /* 0x000fe2000bf05070 */
[----:B------:R-:W3:Y:S01]  /*bac0*/  F2I.U32.TRUNC.NTZ R23, R23 ;  /* 0x0000001700177305 */ /* 0x000ee2000020f000 */
[C---:B------:R-:W-:Y:S02]  /*bad0*/  IMAD R7, R5.reuse, UR5, R4 ;  /* 0x0000000505077c24 */ /* 0x040fe4000f8e0204 */
[----:B------:R-:W-:Y:S01]  /*bae0*/  IMAD.WIDE.U32 R4, R5, UR4, R16 ;  /* 0x0000000405047c25 */ /* 0x000fe2000f8e0010 */
[----:B------:R-:W-:Y:S01]  /*baf0*/  ULDC UR4, c[0x0][0x618] ;  /* 0x0001860000047ab9 */ /* 0x000fe20000000800 */
[----:B------:R-:W-:Y:S02]  /*bb00*/  ISETP.NE.AND.EX P0, PT, RZ, UR7, PT, P0 ;  /* 0x00000007ff007c0c */ /* 0x000fe4000bf05300 */
[----:B------:R-:W-:Y:S02]  /*bb10*/  IMAD.IADD R5, R5, 0x1, R7 ;  /* 0x0000000105057824 */ /* 0x000fe400078e0207 */
[----:B-1----:R-:W-:-:S03]  /*bb20*/  IMAD.MOV R22, RZ, RZ, -R22 ;  /* 0x000000ffff167224 */ /* 0x002fc600078e0a16 */
[----:B------:R-:W-:Y:S01]  /*bb30*/  SHF.R.U64 R21, R4, UR4, R5 ;  /* 0x0000000404157c19 */ /* 0x000fe20008001205 */
[----:B0-----:R-:W-:Y:S01]  /*bb40*/  IMAD R15, R6, R22, R15 ;  /* 0x00000016060f7224 */ /* 0x001fe200078e020f */
[----:B------:R-:W-:Y:S01]  /*bb50*/  SHF.R.U32.HI R4, RZ, UR4, R5 ;  /* 0x00000004ff047c19 */ /* 0x000fe20008011605 */
[----:B------:R-:W-:Y:S01]  /*bb60*/  ULDC UR4, c[0x0][0x608] ;  /* 0x0001820000047ab9 */ /* 0x000fe20000000800 */
[----:B---3--:R-:W-:Y:S02]  /*bb70*/  IMAD.MOV R6, RZ, RZ, -R23 ;  /* 0x000000ffff067224 */ /* 0x008fe400078e0a17 */
[--C-:B------:R-:W-:Y:S02]  /*bb80*/  SHF.R.U64 R22, R21, UR4, R4.reuse ;  /* 0x0000000415167c19 */ /* 0x100fe40008001204 */
[----:B------:R-:W-:Y:S01]  /*bb90*/  SHF.R.U32.HI R5, RZ, UR4, R4 ;  /* 0x00000004ff057c19 */ /* 0x000fe20008011604 */
[----:B------:R-:W-:Y:S01]  /*bba0*/  ULDC UR4, c[0x0][0x658] ;  /* 0x0001960000047ab9 */ /* 0x000fe20000000800 */
[----:B--2---:R-:W-:-:S02]  /*bbb0*/  @P2 IMAD R15, R25, R6, R20 ;  /* 0x00000006190f2224 */ /* 0x004fc400078e0214 */
[--C-:B------:R-:W-:Y:S02]  /*bbc0*/  SHF.R.U64 R20, R22, UR4, R5.reuse ;  /* 0x0000000416147c19 */ /* 0x100fe40008001205 */
[----:B------:R-:W-:-:S03]  /*bbd0*/  SHF.R.U32.HI R23, RZ, UR4, R5 ;  /* 0x00000004ff177c19 */ /* 0x000fc60008011605 */
[----:B------:R-:W-:Y:S02]  /*bbe0*/  IMAD.MOV.U32 R6, RZ, RZ, R20 ;  /* 0x000000ffff067224 */ /* 0x000fe400078e0014 */
[----:B------:R-:W-:Y:S01]  /*bbf0*/  IMAD.MOV.U32 R5, RZ, RZ, R23 ;  /* 0x000000ffff057224 */ /* 0x000fe200078e0017 */
[----:B------:R-:W-:Y:S06]  /*bc00*/  @!P0 BRA `(.L_x_304) ;  /* 0x00000000002c8947 */ /* 0x000fec0003800000 */
        /* <DEDUP_REMOVED lines=9> */
[----:B------:R-:W-:-:S04]  /*bca0*/  IMAD.WIDE.U32.X R4, R23, UR7, R4, P1 ;  /* 0x0000000717047c25 */ /* 0x000fc800088e0404 */
[----:B------:R-:W-:-:S07]  /*bcb0*/  IMAD.MOV.U32 R6, RZ, RZ, R4 ;  /* 0x000000ffff067224 */ /* 0x000fce00078e0004 */
.L_x_304:
[----:B------:R-:W-:Y:S01]  /*bcc0*/  ULDC UR4, c[0x0][0x648] ;  /* 0x0001920000047ab9 */ /* 0x000fe20000000800 */
[----:B------:R-:W-:Y:S01]  /*bcd0*/  LOP3.LUT R4, R22, UR17, RZ, 0xc0, !PT ;  /* 0x0000001116047c12 */ /* 0x000fe2000f8ec0ff */
[----:B------:R-:W-:Y:S01]  /*bce0*/  ULDC UR5, c[0x0][0x610] ;  /* 0x0001840000057ab9 */ /* 0x000fe20000000800 */
[----:B------:R-:W-:Y:S01]  /*bcf0*/  SHF.R.U64 R5, R6, UR4, R5 ;  /* 0x0000000406057c19 */ /* 0x000fe20008001205 */
[----:B------:R-:W-:Y:S01]  /*bd00*/  ULDC UR4, c[0x0][0x638] ;  /* 0x00018e0000047ab9 */ /* 0x000fe20000000800 */
[----:B------:R-:W-:-:S03]  /*bd10*/  LOP3.LUT R21, R21, UR16, RZ, 0xc0, !PT ;  /* 0x0000001015157c12 */ /* 0x000fc6000f8ec0ff */
[----:B------:R-:W-:Y:S02]  /*bd20*/  IMAD.MOV R7, RZ, RZ, -R5 ;  /* 0x000000ffff077224 */ /* 0x000fe400078e0a05 */
[----:B------:R-:W-:Y:S02]  /*bd30*/  IMAD R4, R5, UR18, R4 ;  /* 0x0000001205047c24 */ /* 0x000fe4000f8e0204 */
[----:B------:R-:W-:Y:S01]  /*bd40*/  IMAD R20, R7, UR4, R20 ;  /* 0x0000000407147c24 */ /* 0x000fe2000f8e0214 */
[----:B------:R-:W-:Y:S01]  /*bd50*/  ULDC UR4, c[0x0][0x600] ;  /* 0x0001800000047ab9 */ /* 0x000fe20000000800 */
[----:B------:R-:W-:Y:S02]  /*bd60*/  IMAD R15, R4, UR5, R15 ;  /* 0x00000005040f7c24 */ /* 0x000fe4000f8e020f */
[----:B------:R-:W-:Y:S02]  /*bd70*/  IMAD R6, R20, UR4, R21 ;  /* 0x0000000414067c24 */ /* 0x000fe4000f8e0215 */
[----:B------:R-:W-:-:S03]  /*bd80*/  IMAD.MOV.U32 R4, RZ, RZ, 0x1 ;  /* 0x00000001ff047424 */ /* 0x000fc600078e00ff */
[----:B------:R-:W-:Y:S02]  /*bd90*/  SEL R20, R6, R15, !P2 ;  /* 0x0000000f06147207 */ /* 0x000fe40005000000 */
[----:B------:R-:W-:Y:S01]  /*bda0*/  SEL R21, R15, R6, !P2 ;  /* 0x000000060f157207 */ /* 0x000fe20005000000 */
[----:B------:R-:W-:-:S07]  /*bdb0*/  IMAD.MOV.U32 R6, RZ, RZ, R14 ;  /* 0x000000ffff067224 */ /* 0x000fce00078e000e */
.L_x_302:
[----:B------:R-:W-:Y:S05]  /*bdc0*/  BSYNC B1 ;  /* 0x0000000000017941 */ /* 0x000fea0003800000 */
.L_x_301:
[----:B------:R-:W-:-:S13]  /*bdd0*/  LOP3.LUT P0, RZ, R4, 0xff, RZ, 0xc0, !PT ;  /* 0x000000ff04ff7812 */ /* 0x000fda000780c0ff */
[----:B------:R-:W-:Y:S05]  /*bde0*/  @P0 BRA `(.L_x_305) ;  /* 0xfffffff400400947 */ /* 0x000fea000383ffff */
[----:B------:R-:W-:Y:S05]  /*bdf0*/  BSYNC B0 ;  /* 0x0000000000007941 */ /* 0x000fea0003800000 */
.L_x_294:
[----:B------:R-:W-:-:S03]  /*be00*/  UMOV UR4, 0xffffffff ;  /* 0xffffffff00047882 */ /* 0x000fc60000000000 */
[----:B------:R-:W-:Y:S05]  /*be10*/  BRA.DIV UR4, `(.L_x_306) ;  /* 0x0000000604387947 */ /* 0x000fea000b800000 */
[----:B------:R-:W-:-:S13]  /*be20*/  ELECT P6, URZ, PT ;  /* 0x00000000003f782f */ /* 0x000fda00038c0000 */
.L_x_321:
[----:B------:R-:W-:Y:S04]  /*be30*/  BSSY B0, `(.L_x_307) ;  /* 0x0000034000007945 */ /* 0x000fe80003800000 */
[----:B------:R-:W-:Y:S05]  /*be40*/  @!P6 BRA `(.L_x_308) ;  /* 0x0000000000c8e947 */ /* 0x000fea0003800000 */
[----:B------:R-:W-:-:S04]  /*be50*/  LOP3.LUT R19, R19, 0x2, RZ, 0xfc, !PT ;  /* 0x0000000213137812 */ /* 0x000fc800078efcff */
[----:B------:R-:W-:-:S13]  /*be60*/  ISETP.NE.AND P0, PT, R19, 0x3, PT ;  /* 0x000000031300780c */ /* 0x000fda0003f05270 */
[----:B------:R-:W-:Y:S05]  /*be70*/  @!P0 BRA `(.L_x_309) ;  /* 0x0000000000048947 */ /* 0x000fea0003800000 */
[----:B------:R-:W-:Y:S01]  /*be80*/  BPT.TRAP 0x1 ;  /* 0x000000040000795c */ /* 0x000fe20000300000 */
.L_x_309:
[----:B------:R-:W0:Y:S01]  /*be90*/  S2R R5, SR_CgaCtaId ;  /* 0x0000000000057919 */ /* 0x000e220000008800 */
[----:B------:R-:W-:Y:S02]  /*bea0*/  MOV R2, 0x400 ;  /* 0x0000040000027802 */ /* 0x000fe40000000f00 */
[----:B------:R-:W-:Y:S02]  /*beb0*/  SHF.L.U32 R4, R0, 0x1f, RZ ;  /* 0x0000001f00047819 */ /* 0x000fe400000006ff */
[----:B0-----:R-:W-:-:S05]  /*bec0*/  LEA R2, R5, R2, 0x18 ;  /* 0x0000000205027211 */ /* 0x001fca00078ec0ff */
[----:B------:R-:W-:-:S04]  /*bed0*/  VIADD R2, R2, 0x28 ;  /* 0x0000002802027836 */ /* 0x000fc80000000000 */
[C---:B------:R-:W-:Y:S02]  /*bee0*/  IMAD R7, R3.reuse, 0x8, R2 ;  /* 0x0000000803077824 */ /* 0x040fe400078e0202 */
[----:B------:R-:W-:Y:S02]  /*bef0*/  VIADD R3, R3, 0x1 ;  /* 0x0000000103037836 */ /* 0x000fe40000000000 */
[----:B------:R-:W0:Y:S03]  /*bf00*/  SYNCS.PHASECHK.TRANS64.TRYWAIT P0, [R7+URZ], R4 ;  /* 0x00000004070075a7 */ /* 0x000e26000800017f */
[----:B------:R-:W-:-:S04]  /*bf10*/  ISETP.NE.AND P1, PT, R3, 0x5, PT ;  /* 0x000000050300780c */ /* 0x000fc80003f25270 */
[----:B------:R-:W-:Y:S02]  /*bf20*/  SEL R5, RZ, 0x1, P1 ;  /* 0x00000001ff057807 */ /* 0x000fe40000800000 */
[----:B------:R-:W-:Y:S02]  /*bf30*/  SEL R3, R3, RZ, P1 ;  /* 0x000000ff03037207 */ /* 0x000fe40000800000 */
[----:B------:R-:W-:-:S03]  /*bf40*/  LOP3.LUT R6, R0, R5, RZ, 0x3c, !PT ;  /* 0x0000000500067212 */ /* 0x000fc600078e3cff */
[----:B------:R-:W-:Y:S01]  /*bf50*/  IMAD R8, R3, 0x8, R2 ;  /* 0x0000000803087824 */ /* 0x000fe200078e0202 */
[----:B------:R-:W-:Y:S01]  /*bf60*/  SHF.L.U32 R5, R6, 0x1f, RZ ;  /* 0x0000001f06057819 */ /* 0x000fe200000006ff */
[----:B0-----:R-:W-:Y:S06]  /*bf70*/  @!P0 BRA `(.L_x_310) ;  /* 0x0000000400008947 */ /* 0x001fec0003800000 */
.L_x_322:
[----:B------:R-:W1:Y:S01]  /*bf80*/  SYNCS.PHASECHK.TRANS64.TRYWAIT P0, [R8+URZ], R5 ;  /* 0x00000005080075a7 */ /* 0x000e62000800017f */
[----:B------:R-:W-:-:S05]  /*bf90*/  VIADD R0, R3, 0x1 ;  /* 0x0000000103007836 */ /* 0x000fca0000000000 */
[----:B------:R-:W-:-:S04]  /*bfa0*/  ISETP.NE.AND P1, PT, R0, 0x5, PT ;  /* 0x000000050000780c */ /* 0x000fc80003f25270 */
[----:B------:R-:W-:Y:S02]  /*bfb0*/  SEL R3, RZ, 0x1, P1 ;  /* 0x00000001ff037807 */ /* 0x000fe40000800000 */
[----:B0-----:R-:W-:Y:S02]  /*bfc0*/  SEL R7, R0, RZ, P1 ;  /* 0x000000ff00077207 */ /* 0x001fe40000800000 */
[----:B------:R-:W-:-:S03]  /*bfd0*/  LOP3.LUT R6, R6, R3, RZ, 0x3c, !PT ;  /* 0x0000000306067212 */ /* 0x000fc600078e3cff */
[----:B------:R-:W-:Y:S01]  /*bfe0*/  IMAD R9, R7, 0x8, R2 ;  /* 0x0000000807097824 */ /* 0x000fe200078e0202 */
[----:B------:R-:W-:Y:S01]  /*bff0*/  SHF.L.U32 R4, R6, 0x1f, RZ ;  /* 0x0000001f06047819 */ /* 0x000fe200000006ff */
[----:B-1----:R-:W-:Y:S06]  /*c000*/  @!P0 BRA `(.L_x_311) ;  /* 0x0000000000f08947 */ /* 0x002fec0003800000 */
.L_x_323:
[----:B------:R-:W1:Y:S01]  /*c010*/  SYNCS.PHASECHK.TRANS64.TRYWAIT P0, [R9+URZ], R4 ;  /* 0x00000004090075a7 */ /* 0x000e62000800017f */
[----:B------:R-:W-:-:S05]  /*c020*/  VIADD R0, R7, 0x1 ;  /* 0x0000000107007836 */ /* 0x000fca0000000000 */
[----:B------:R-:W-:-:S04]  /*c030*/  ISETP.NE.AND P1, PT, R0, 0x5, PT ;  /* 0x000000050000780c */ /* 0x000fc80003f25270 */
[----:B------:R-:W-:Y:S02]  /*c040*/  SEL R3, RZ, 0x1, P1 ;  /* 0x00000001ff037807 */ /* 0x000fe40000800000 */
[----:B------:R-:W-:Y:S02]  /*c050*/  SEL R7, R0, RZ, P1 ;  /* 0x000000ff00077207 */ /* 0x000fe40000800000 */
[----:B------:R-:W-:-:S03]  /*c060*/  LOP3.LUT R11, R6, R3, RZ, 0x3c, !PT ;  /* 0x00000003060b7212 */ /* 0x000fc600078e3cff */
[----:B------:R-:W-:Y:S01]  /*c070*/  IMAD R6, R7, 0x8, R2 ;  /* 0x0000000807067824 */ /* 0x000fe200078e0202 */
[----:B0-----:R-:W-:Y:S01]  /*c080*/  SHF.L.U32 R5, R11, 0x1f, RZ ;  /* 0x0000001f0b057819 */ /* 0x001fe200000006ff */
[----:B-1----:R-:W-:Y:S06]  /*c090*/  @!P0 BRA `(.L_x_312) ;  /* 0x0000000000e08947 */ /* 0x002fec0003800000 */
.L_x_324:
[----:B------:R-:W1:Y:S01]  /*c0a0*/  SYNCS.PHASECHK.TRANS64.TRYWAIT P0, [R6+URZ], R5 ;  /* 0x00000005060075a7 */ /* 0x000e62000800017f */
[----:B------:R-:W-:-:S05]  /*c0b0*/  VIADD R0, R7, 0x1 ;  /* 0x0000000107007836 */ /* 0x000fca0000000000 */
[----:B------:R-:W-:-:S04]  /*c0c0*/  ISETP.NE.AND P1, PT, R0, 0x5, PT ;  /* 0x000000050000780c */ /* 0x000fc80003f25270 */
[----:B0-----:R-:W-:Y:S02]  /*c0d0*/  SEL R4, RZ, 0x1, P1 ;  /* 0x00000001ff047807 */ /* 0x001fe40000800000 */
[----:B------:R-:W-:Y:S02]  /*c0e0*/  SEL R3, R0, RZ, P1 ;  /* 0x000000ff00037207 */ /* 0x000fe40000800000 */
[----:B------:R-:W-:Y:S01]  /*c0f0*/  LOP3.LUT R0, R11, R4, RZ, 0x3c, !PT ;  /* 0x000000040b007212 */ /* 0x000fe200078e3cff */
[----:B-1----:R-:W-:Y:S06]  /*c100*/  @!P0 BRA `(.L_x_313) ;  /* 0x0000000000d88947 */ /* 0x002fec0003800000 */
.L_x_325:
[----:B------:R-:W-:Y:S01]  /*c110*/  IMAD R3, R3, 0x8, R2 ;  /* 0x0000000803037824 */ /* 0x000fe200078e0202 */
[----:B------:R-:W-:-:S07]  /*c120*/  SHF.L.U32 R0, R0, 0x1f, RZ ;  /* 0x0000001f00007819 */ /* 0x000fce00000006ff */
.L_x_314:
[----:B-1----:R1:W2:Y:S02]  /*c130*/  SYNCS.PHASECHK.TRANS64.TRYWAIT P0, [R3+URZ], R0 ;  /* 0x00000000030075a7 */ /* 0x0022a4000800017f */
[----:B--2---:R-:W-:Y:S05]  /*c140*/  @!P0 NANOSLEEP.SYNCS 0x989680 ;  /* 0x009896800000895d */ /* 0x004fea0003900000 */
[----:B------:R-:W2:Y:S02]  /*c150*/  @!P0 SYNCS.PHASECHK.TRANS64 P0, [R3+URZ], R0 ;  /* 0x00000000030085a7 */ /* 0x000ea4000800007f */
[----:B--2---:R-:W-:Y:S05]  /*c160*/  @!P0 BRA `(.L_x_314) ;  /* 0xfffffffc00f08947 */ /* 0x004fea000383ffff */
.L_x_308:
[----:B------:R-:W-:Y:S05]  /*c170*/  BSYNC B0 ;  /* 0x0000000000007941 */ /* 0x000fea0003800000 */
.L_x_307:
[----:B------:R-:W-:Y:S05]  /*c180*/  EXIT ;  /* 0x000000000000794d */ /* 0x000fea0003800000 */
.L_x_21:
[----:B----4-:R4:W0:Y:S02]  /*c190*/  SYNCS.PHASECHK.TRANS64.TRYWAIT P1, [R3+URZ], R0 ;  /* 0x00000000030075a7 */ /* 0x010824000802017f */
[----:B0-----:R-:W-:Y:S05]  /*c1a0*/  @!P1 NANOSLEEP.SYNCS 0x989680 ;  /* 0x009896800000995d */ /* 0x001fea0003900000 */
[----:B------:R-:W0:Y:S02]  /*c1b0*/  @!P1 SYNCS.PHASECHK.TRANS64 P1, [R3+URZ], R0 ;  /* 0x00000000030095a7 */ /* 0x000e24000802007f */
[----:B0-----:R-:W-:Y:S05]  /*c1c0*/  @!P1 BRA `(.L_x_21) ;  /* 0xfffffffc00f09947 */ /* 0x001fea000383ffff */
[----:B------:R-:W-:Y:S05]  /*c1d0*/  BRA `(.L_x_20) ;  /* 0xffffff5000d87947 */ /* 0x000fea000383ffff */
.L_x_26:
[----:B-1----:R1:W3:Y:S02]  /*c1e0*/  SYNCS.PHASECHK.TRANS64.TRYWAIT P1, [R5+URZ], R4 ;  /* 0x00000004050075a7 */ /* 0x0022e4000802017f */
[----:B---3--:R-:W-:Y:S05]  /*c1f0*/  @!P1 NANOSLEEP.SYNCS 0x989680 ;  /* 0x009896800000995d */ /* 0x008fea0003900000 */
[----:B------:R-:W3:Y:S02]  /*c200*/  @!P1 SYNCS.PHASECHK.TRANS64 P1, [R5+URZ], R4 ;  /* 0x00000004050095a7 */ /* 0x000ee4000802007f */
[----:B---3--:R-:W-:Y:S05]  /*c210*/  @!P1 BRA `(.L_x_26) ;  /* 0xfffffffc00f09947 */ /* 0x008fea000383ffff */
[----:B------:R-:W-:Y:S05]  /*c220*/  BRA `(.L_x_25) ;  /* 0xffffff5800187947 */ /* 0x000fea000383ffff */
.L_x_295:
[----:B------:R-:W-:Y:S01]  /*c230*/  BSSY B1, `(.L_x_315) ;  /* 0x0000006000017945 */ /* 0x000fe20003800000 */
[----:B------:R-:W-:-:S07]  /*c240*/  IMAD.MOV.U32 R15, RZ, RZ, -0x1 ;  /* 0xffffffffff0f7424 */ /* 0x000fce00078e00ff */
[----:B------:R-:W-:Y:S05]  /*c250*/  WARPSYNC.COLLECTIVE R15, `(.L_x_316) ;  /* 0x000000000f0c7348 */ /* 0x000fea0003c00000 */
[----:B------:R-:W-:Y:S02]  /*c260*/  ELECT P6, UR62, PT ;  /* 0x00000000003e782f */ /* 0x000fe400038c0000 */
[----:B------:R-:W-:Y:S01]  /*c270*/  MOV R14, UR62 ;  /* 0x0000003e000e7c02 */ /* 0x000fe20008000f00 */
[----:B------:R-:W-:Y:S10]  /*c280*/  ENDCOLLECTIVE ;  /* 0x000000000000791b */ /* 0x000ff40003800000 */
.L_x_316:
[----:B------:R-:W-:Y:S05]  /*c290*/  BSYNC B1 ;  /* 0x0000000000017941 */ /* 0x000fea0003800000 */
.L_x_315:
[----:B------:R-:W-:Y:S05]  /*c2a0*/  BRA `(.L_x_317) ;  /* 0xfffffff0001c7947 */ /* 0x000fea000383ffff */
.L_x_298:
[----:B-1----:R1:W2:Y:S02]  /*c2b0*/  SYNCS.PHASECHK.TRANS64.TRYWAIT P0, [R23+URZ+0x28], R14 ;  /* 0x0000280e170075a7 */ /* 0x0022a4000800017f */
[----:B--2---:R-:W-:Y:S05]  /*c2c0*/  @!P0 NANOSLEEP.SYNCS 0x989680 ;  /* 0x009896800000895d */ /* 0x004fea0003900000 */
[----:B------:R-:W2:Y:S02]  /*c2d0*/  @!P0 SYNCS.PHASECHK.TRANS64 P0, [R23+URZ+0x28], R14 ;  /* 0x0000280e170085a7 */ /* 0x000ea4000800007f */
[----:B--2---:R-:W-:Y:S05]  /*c2e0*/  @!P0 BRA `(.L_x_298) ;  /* 0xfffffffc00f08947 */ /* 0x004fea000383ffff */
[----:B------:R-:W-:Y:S05]  /*c2f0*/  BRA `(.L_x_318) ;  /* 0xfffffff000547947 */ /* 0x000fea000383ffff */
.L_x_306:
[----:B------:R-:W-:Y:S01]  /*c300*/  BSSY B0, `(.L_x_319) ;  /* 0x0000006000007945 */ /* 0x000fe20003800000 */
[----:B------:R-:W-:-:S07]  /*c310*/  IMAD.MOV.U32 R15, RZ, RZ, -0x1 ;  /* 0xffffffffff0f7424 */ /* 0x000fce00078e00ff */
[----:B------:R-:W-:Y:S05]  /*c320*/  WARPSYNC.COLLECTIVE R15, `(.L_x_320) ;  /* 0x000000000f0c7348 */ /* 0x000fea0003c00000 */
[----:B------:R-:W-:Y:S02]  /*c330*/  ELECT P6, UR62, PT ;  /* 0x00000000003e782f */ /* 0x000fe400038c0000 */
[----:B------:R-:W-:Y:S01]  /*c340*/  MOV R14, UR62 ;  /* 0x0000003e000e7c02 */ /* 0x000fe20008000f00 */
[----:B------:R-:W-:Y:S10]  /*c350*/  ENDCOLLECTIVE ;  /* 0x000000000000791b */ /* 0x000ff40003800000 */
.L_x_320:
[----:B------:R-:W-:Y:S05]  /*c360*/  BSYNC B0 ;  /* 0x0000000000007941 */ /* 0x000fea0003800000 */
.L_x_319:
[----:B------:R-:W-:Y:S05]  /*c370*/  BRA `(.L_x_321) ;  /* 0xfffffff800ac7947 */ /* 0x000fea000383ffff */
.L_x_310:
[----:B0-----:R0:W1:Y:S02]  /*c380*/  SYNCS.PHASECHK.TRANS64.TRYWAIT P0, [R7+URZ], R4 ;  /* 0x00000004070075a7 */ /* 0x001064000800017f */
[----:B-1----:R-:W-:Y:S05]  /*c390*/  @!P0 NANOSLEEP.SYNCS 0x989680 ;  /* 0x009896800000895d */ /* 0x002fea0003900000 */
[----:B------:R-:W1:Y:S02]  /*c3a0*/  @!P0 SYNCS.PHASECHK.TRANS64 P0, [R7+URZ], R4 ;  /* 0x00000004070085a7 */ /* 0x000e64000800007f */
[----:B-1----:R-:W-:Y:S05]  /*c3b0*/  @!P0 BRA `(.L_x_310) ;  /* 0xfffffffc00f08947 */ /* 0x002fea000383ffff */
[----:B------:R-:W-:Y:S05]  /*c3c0*/  BRA `(.L_x_322) ;  /* 0xfffffff800ec7947 */ /* 0x000fea000383ffff */
.L_x_311:
[----:B0-----:R0:W1:Y:S02]  /*c3d0*/  SYNCS.PHASECHK.TRANS64.TRYWAIT P0, [R8+URZ], R5 ;  /* 0x00000005080075a7 */ /* 0x001064000800017f */
[----:B-1----:R-:W-:Y:S05]  /*c3e0*/  @!P0 NANOSLEEP.SYNCS 0x989680 ;  /* 0x009896800000895d */ /* 0x002fea0003900000 */
[----:B------:R-:W1:Y:S02]  /*c3f0*/  @!P0 SYNCS.PHASECHK.TRANS64 P0, [R8+URZ], R5 ;  /* 0x00000005080085a7 */ /* 0x000e64000800007f */
[----:B-1----:R-:W-:Y:S05]  /*c400*/  @!P0 BRA `(.L_x_311) ;  /* 0xfffffffc00f08947 */ /* 0x002fea000383ffff */
[----:B------:R-:W-:Y:S05]  /*c410*/  BRA `(.L_x_323) ;  /* 0xfffffff800fc7947 */ /* 0x000fea000383ffff */
.L_x_312:
[----:B0-----:R0:W1:Y:S02]  /*c420*/  SYNCS.PHASECHK.TRANS64.TRYWAIT P0, [R9+URZ], R4 ;  /* 0x00000004090075a7 */ /* 0x001064000800017f */
[----:B-1----:R-:W-:Y:S05]  /*c430*/  @!P0 NANOSLEEP.SYNCS 0x989680 ;  /* 0x009896800000895d */ /* 0x002fea0003900000 */
[----:B------:R-:W1:Y:S02]  /*c440*/  @!P0 SYNCS.PHASECHK.TRANS64 P0, [R9+URZ], R4 ;  /* 0x00000004090085a7 */ /* 0x000e64000800007f */
[----:B-1----:R-:W-:Y:S05]  /*c450*/  @!P0 BRA `(.L_x_312) ;  /* 0xfffffffc00f08947 */ /* 0x002fea000383ffff */
[----:B------:R-:W-:Y:S05]  /*c460*/  BRA `(.L_x_324) ;  /* 0xfffffffc000c7947 */ /* 0x000fea000383ffff */
.L_x_313:
[----:B0-----:R0:W1:Y:S02]  /*c470*/  SYNCS.PHASECHK.TRANS64.TRYWAIT P0, [R6+URZ], R5 ;  /* 0x00000005060075a7 */ /* 0x001064000800017f */
[----:B-1----:R-:W-:Y:S05]  /*c480*/  @!P0 NANOSLEEP.SYNCS 0x989680 ;  /* 0x009896800000895d */ /* 0x002fea0003900000 */
[----:B------:R-:W1:Y:S02]  /*c490*/  @!P0 SYNCS.PHASECHK.TRANS64 P0, [R6+URZ], R5 ;  /* 0x00000005060085a7 */ /* 0x000e64000800007f */
[----:B-1----:R-:W-:Y:S05]  /*c4a0*/  @!P0 BRA `(.L_x_313) ;  /* 0xfffffffc00f08947 */ /* 0x002fea000383ffff */
[----:B------:R-:W-:Y:S05]  /*c4b0*/  BRA `(.L_x_325) ;  /* 0xfffffffc00147947 */ /* 0x000fea000383ffff */
.L_x_326:
[----:B------:R-:W-:-:S00]  /*c4c0*/  BRA `(.L_x_326) ;  /* 0xfffffffc00fc7947 */ /* 0x000fc0000383ffff */
[----:B------:R-:W-:-:S00]  /*c4d0*/  NOP ;  /* 0x0000000000007918 */ /* 0x000fc00000000000 */
        /* <DEDUP_REMOVED lines=10> */
.L_x_327:


//--------------------- .nv.global.init           --------------------------
	.section	.nv.global.init,"aw",@progbits
.nv.global.init:
	.type		$str$22,@object
	.size		$str$22,($str$23 - $str$22)
$str$22:
        /*0000*/ 	.byte	0x6b, 0x5f, 0x74, 0x69, 0x6c, 0x65, 0x5f, 0x63, 0x6f, 0x75, 0x6e, 0x74, 0x20, 0x3e, 0x3d, 0x20
        /*0010*/ 	.byte	0x31, 0x00
	.type		$str$23,@object
	.size		$str$23,(__unnamed_1 - $str$23)
$str$23:
        /*0012*/ 	.byte	0x2f, 0x74, 0x6d, 0x70, 0x2f, 0x63, 0x75, 0x74, 0x6c, 0x61, 0x73, 0x73, 0x5f, 0x73, 0x77, 0x65
        /*0022*/ 	.byte	0x65, 0x70, 0x5f, 0x73, 0x72, 0x63, 0x2f, 0x69, 0x6e, 0x63, 0x6c, 0x75, 0x64, 0x65, 0x2f, 0x63
        /*0032*/ 	.byte	0x75, 0x74, 0x6c, 0x61, 0x73, 0x73, 0x2f, 0x67, 0x65, 0x6d, 0x6d, 0x2f, 0x63, 0x6f, 0x6c, 0x6c
        /*0042*/ 	.byte	0x65, 0x63, 0x74, 0x69, 0x76, 0x65, 0x2f, 0x73, 0x6d, 0x39, 0x30, 0x5f, 0x6d, 0x6d, 0x61, 0x5f
        /*0052*/ 	.byte	0x74, 0x6d, 0x61, 0x5f, 0x67, 0x6d, 0x6d, 0x61, 0x5f, 0x73, 0x73, 0x5f, 0x77, 0x61, 0x72, 0x70
        /*0062*/ 	.byte	0x73, 0x70, 0x65, 0x63, 0x69, 0x61, 0x6c, 0x69, 0x7a, 0x65, 0x64, 0x2e, 0x68, 0x70, 0x70, 0x00
	.type		__unnamed_1,@object
	.size		__unnamed_1,(.L_0 - __unnamed_1)
__unnamed_1:
        /*0072*/ 	.byte	0x76, 0x6f, 0x69, 0x64, 0x20, 0x63, 0x75, 0x74, 0x6c, 0x61, 0x73, 0x73, 0x3a, 0x3a, 0x67, 0x65
        /* <DEDUP_REMOVED lines=177> */
        /*0b92*/ 	.byte	0x3a, 0x69, 0x64, 0x65, 0x6e, 0x74, 0x69, 0x74, 0x79, 0x5d, 0x00
.L_0:


//--------------------- .nv.shared._ZN7cutlass13device_kernelINS_4gemm6kernel13GemmUniversalIN4cute5tupleIJiiiiEEENS1_10collective13CollectiveMmaINS1_34MainloopSm90TmaGmmaWarpSpecializedILi5ENS5_IJNS4_1CILi2EEENSA_ILi1EEESC_EEENS1_35KernelTmaWarpSpecializedCooperativeEEENS5_IJNSA_ILi256EEENSA_ILi128EEENSA_ILi32EEEEEENS_10tfloat32_tENS5_IJlSC_lEEESK_SL_NS4_8TiledMMAINS4_8MMA_AtomIJNS4_4SM904GMMA30MMA_64x128x8_F32TF32TF32_SS_TNILNSP_7ScaleInE1ELSR_1EEEEEENS4_6LayoutISD_NS5_IJSC_NSA_ILi0EEESV_EEEEENS5_IJNS4_10UnderscoreESY_SY_EEEEENS4_13SM90_TMA_LOADENS4_14ComposedLayoutINS4_7SwizzleILi3ELi4ELi3EEENS4_18smem_ptr_flag_bitsILi32EEENSU_INS5_IJNSA_ILi8EEESI_EEENS5_IJSI_SC_EEEEEEEvNS4_8identityENS4_23SM90_TMA_LOAD_MULTICASTES1B_vS1C_EENS_8epilogue10collective6detail29Sm90TmaWarpSpecializedAdapterINS1G_15DefaultEpilogueISK_SL_SL_NS1F_6thread17LinearCombinationISK_Li1EffLNS1K_9ScaleType4KindE0ELNS_15FloatRoundStyleE2ESK_EENS1_15EpilogueDefaultEEEEEvvEEEEvNT_6ParamsE --------------------------
	.section	.nv.shared._ZN7cutlass13device_kernelINS_4gemm6kernel13GemmUniversalIN4cute5tupleIJiiiiEEENS1_10collective13CollectiveMmaINS1_34MainloopSm90TmaGmmaWarpSpecializedILi5ENS5_IJNS4_1CILi2EEENSA_ILi1EEESC_EEENS1_35KernelTmaWarpSpecializedCooperativeEEENS5_IJNSA_ILi256EEENSA_ILi128EEENSA_ILi32EEEEEENS_10tfloat32_tENS5_IJlSC_lEEESK_SL_NS4_8TiledMMAINS4_8MMA_AtomIJNS4_4SM904GMMA30MMA_64x128x8_F32TF32TF32_SS_TNILNSP_7ScaleInE1ELSR_1EEEEEENS4_6LayoutISD_NS5_IJSC_NSA_ILi0EEESV_EEEEENS5_IJNS4_10UnderscoreESY_SY_EEEEENS4_13SM90_TMA_LOADENS4_14ComposedLayoutINS4_7SwizzleILi3ELi4ELi3EEENS4_18smem_ptr_flag_bitsILi32EEENSU_INS5_IJNSA_ILi8EEESI_EEENS5_IJSI_SC_EEEEEEEvNS4_8identityENS4_23SM90_TMA_LOAD_MULTICASTES1B_vS1C_EENS_8epilogue10collective6detail29Sm90TmaWarpSpecializedAdapterINS1G_15DefaultEpilogueISK_SL_SL_NS1F_6thread17LinearCombinationISK_Li1EffLNS1K_9ScaleType4KindE0ELNS_15FloatRoundStyleE2ESK_EENS1_15EpilogueDefaultEEEEEvvEEEEvNT_6ParamsE,"aw",@nobits
	.sectionflags	@""
	.align	16
	.zero		1024


//--------------------- .nv.shared.reserved.0     --------------------------
	.section	.nv.shared.reserved.0,"aw",@nobits
	.weak		__nv_reservedSMEM_offset_0_alias
	.size		__nv_reservedSMEM_offset_0_alias, 0, 0
	.other		__nv_reservedSMEM_offset_0_alias,@"STO_CUDA_RESERVED_SHARED STV_DEFAULT"
__nv_reservedSMEM_offset_0_alias:
	.zero		0


//--------------------- .nv.global                --------------------------
	.section	.nv.global,"aw",@nobits
.nv.global:
	.type		_ZN39_INTERNAL_9d013eb2_4_k_cu_bd762390_70264cute1_E,@object
	.size		_ZN39_INTERNAL_9d013eb2_4_k_cu_bd762390_70264cute1_E,(_ZN39_INTERNAL_9d013eb2_4_k_cu_bd762390_70264cuda3std3__45__cpo6cbeginE - _ZN39_INTERNAL_9d013eb2_4_k_cu_bd762390_70264cute1_E)
_ZN39_INTERNAL_9d013eb2_4_k_cu_bd762390_70264cute1_E:
	.zero		1
	.type		_ZN39_INTERNAL_9d013eb2_4_k_cu_bd762390_70264cuda3std3__45__cpo6cbeginE,@object
	.size		_ZN39_INTERNAL_9d013eb2_4_k_cu_bd762390_70264cuda3std3__45__cpo6cbeginE,(_ZN39_INTERNAL_9d013eb2_4_k_cu_bd762390_70264cuda3std3__48in_placeE - _ZN39_INTERNAL_9d013eb2_4_k_cu_bd762390_70264cuda3std3__45__cpo6cbeginE)
_ZN39_INTERNAL_9d013eb2_4_k_cu_bd762390_70264cuda3std3__45__cpo6cbeginE:
	.zero		1
	.type		_ZN39_INTERNAL_9d013eb2_4_k_cu_bd762390_70264cuda3std3__48in_placeE,@object
	.size		_ZN39_INTERNAL_9d013eb2_4_k_cu_bd762390_70264cuda3std3__48in_placeE,(_ZN39_INTERNAL_9d013eb2_4_k_cu_bd762390_70264cuda3std6ranges3__45__cpo9iter_moveE - _ZN39_INTERNAL_9d013eb2_4_k_cu_bd762390_70264cuda3std3__48in_placeE)
_ZN39_INTERNAL_9d013eb2_4_k_cu_bd762390_70264cuda3std3__48in_placeE:
	.zero		1
	.type		_ZN39_INTERNAL_9d013eb2_4_k_cu_bd762390_70264cuda3std6ranges3__45__cpo9iter_moveE,@object
	.size		_ZN39_INTERNAL_9d013eb2_4_k_cu_bd762390_70264cuda3std6ranges3__45__cpo9iter_moveE,(_ZN39_INTERNAL_9d013eb2_4_k_cu_bd762390_70264cuda3std3__45__cpo5beginE - _ZN39_INTERNAL_9d013eb2_4_k_cu_bd762390_70264cuda3std6ranges3__45__cpo9iter_moveE)
_ZN39_INTERNAL_9d013eb2_4_k_cu_bd762390_70264cuda3std6ranges3__45__cpo9iter_moveE:
	.zero		1
	.type		_ZN39_INTERNAL_9d013eb2_4_k_cu_bd762390_70264cuda3std3__45__cpo5beginE,@object
	.size		_ZN39_INTERNAL_9d013eb2_4_k_cu_bd762390_70264cuda3std3__45__cpo5beginE,(_ZN39_INTERNAL_9d013eb2_4_k_cu_bd762390_70264cuda3std3__441_GLOBAL__N__9d013eb2_4_k_cu_bd762390_70266ignoreE - _ZN39_INTERNAL_9d013eb2_4_k_cu_bd762390_70264cuda3std3__45__cpo5beginE)
_ZN39_INTERNAL_9d013eb2_4_k_cu_bd762390_70264cuda3std3__45__cpo5beginE:
	.zero		1
	.type		_ZN39_INTERNAL_9d013eb2_4_k_cu_bd762390_70264cuda3std3__441_GLOBAL__N__9d013eb2_4_k_cu_bd762390_70266ignoreE,@object
	.size		_ZN39_INTERNAL_9d013eb2_4_k_cu_bd762390_70264cuda3std3__441_GLOBAL__N__9d013eb2_4_k_cu_bd762390_70266ignoreE,(_ZN39_INTERNAL_9d013eb2_4_k_cu_bd762390_70264cute7productE - _ZN39_INTERNAL_9d013eb2_4_k_cu_bd762390_70264cuda3std3__441_GLOBAL__N__9d013eb2_4_k_cu_bd762390_70266ignoreE)
_ZN39_INTERNAL_9d013eb2_4_k_cu_bd762390_70264cuda3std3__441_GLOBAL__N__9d013eb2_4_k_cu_bd762390_70266ignoreE:
	.zero		1
	.type		_ZN39_INTERNAL_9d013eb2_4_k_cu_bd762390_70264cute7productE,@object
	.size		_ZN39_INTERNAL_9d013eb2_4_k_cu_bd762390_70264cute7productE,(_ZN39_INTERNAL_9d013eb2_4_k_cu_bd762390_70264cuda3std3__45__cpo3endE - _ZN39_INTERNAL_9d013eb2_4_k_cu_bd762390_70264cute7productE)
_ZN39_INTERNAL_9d013eb2_4_k_cu_bd762390_70264cute7productE:
	.zero		1
	.type		_ZN39_INTERNAL_9d013eb2_4_k_cu_bd762390_70264cuda3std3__45__cpo3endE,@object
	.size		_ZN39_INTERNAL_9d013eb2_4_k_cu_bd762390_70264cuda3std3__45__cpo3endE,(_ZN39_INTERNAL_9d013eb2_4_k_cu_bd762390_70264cuda3std3__419piecewise_constructE - _ZN39_INTERNAL_9d013eb2_4_k_cu_bd762390_70264cuda3std3__45__cpo3endE)
_ZN39_INTERNAL_9d013eb2_4_k_cu_bd762390_70264cuda3std3__45__cpo3endE:
	.zero		1
	.type		_ZN39_INTERNAL_9d013eb2_4_k_cu_bd762390_70264cuda3std3__419piecewise_constructE,@object
	.size		_ZN39_INTERNAL_9d013eb2_4_k_cu_bd762390_70264cuda3std3__419piecewise_constructE,(_ZN39_INTERNAL_9d013eb2_4_k_cu_bd762390_70264cuda3std3__45__cpo4cendE - _ZN39_INTERNAL_9d013eb2_4_k_cu_bd762390_70264cuda3std3__419piecewise_constructE)
_ZN39_INTERNAL_9d013eb2_4_k_cu_bd762390_70264cuda3std3__419piecewise_constructE:
	.zero		1
	.type		_ZN39_INTERNAL_9d013eb2_4_k_cu_bd762390_70264cuda3std3__45__cpo4cendE,@object
	.size		_ZN39_INTERNAL_9d013eb2_4_k_cu_bd762390_70264cuda3std3__45__cpo4cendE,(_ZN39_INTERNAL_9d013eb2_4_k_cu_bd762390_70264cuda3std6ranges3__45__cpo4swapE - _ZN39_INTERNAL_9d013eb2_4_k_cu_bd762390_70264cuda3std3__45__cpo4cendE)
_ZN39_INTERNAL_9d013eb2_4_k_cu_bd762390_70264cuda3std3__45__cpo4cendE:
	.zero		1
	.type		_ZN39_INTERNAL_9d013eb2_4_k_cu_bd762390_70264cuda3std6ranges3__45__cpo4swapE,@object
	.size		_ZN39_INTERNAL_9d013eb2_4_k_cu_bd762390_70264cuda3std6ranges3__45__cpo4swapE,(.L_8 - _ZN39_INTERNAL_9d013eb2_4_k_cu_bd762390_70264cuda3std6ranges3__45__cpo4swapE)
_ZN39_INTERNAL_9d013eb2_4_k_cu_bd762390_70264cuda3std6ranges3__45__cpo4swapE:
	.zero		1
.L_8:


//--------------------- .nv.constant0._ZN7cutlass13device_kernelINS_4gemm6kernel13GemmUniversalIN4cute5tupleIJiiiiEEENS1_10collective13CollectiveMmaINS1_34MainloopSm90TmaGmmaWarpSpecializedILi5ENS5_IJNS4_1CILi2EEENSA_ILi1EEESC_EEENS1_35KernelTmaWarpSpecializedCooperativeEEENS5_IJNSA_ILi256EEENSA_ILi128EEENSA_ILi32EEEEEENS_10tfloat32_tENS5_IJlSC_lEEESK_SL_NS4_8TiledMMAINS4_8MMA_AtomIJNS4_4SM904GMMA30MMA_64x128x8_F32TF32TF32_SS_TNILNSP_7ScaleInE1ELSR_1EEEEEENS4_6LayoutISD_NS5_IJSC_NSA_ILi0EEESV_EEEEENS5_IJNS4_10UnderscoreESY_SY_EEEEENS4_13SM90_TMA_LOADENS4_14ComposedLayoutINS4_7SwizzleILi3ELi4ELi3EEENS4_18smem_ptr_flag_bitsILi32EEENSU_INS5_IJNSA_ILi8EEESI_EEENS5_IJSI_SC_EEEEEEEvNS4_8identityENS4_23SM90_TMA_LOAD_MULTICASTES1B_vS1C_EENS_8epilogue10collective6detail29Sm90TmaWarpSpecializedAdapterINS1G_15DefaultEpilogueISK_SL_SL_NS1F_6thread17LinearCombinationISK_Li1EffLNS1K_9ScaleType4KindE0ELNS_15FloatRoundStyleE2ESK_EENS1_15EpilogueDefaultEEEEEvvEEEEvNT_6ParamsE --------------------------
	.section	.nv.constant0._ZN7cutlass13device_kernelINS_4gemm6kernel13GemmUniversalIN4cute5tupleIJiiiiEEENS1_10collective13CollectiveMmaINS1_34MainloopSm90TmaGmmaWarpSpecializedILi5ENS5_IJNS4_1CILi2EEENSA_ILi1EEESC_EEENS1_35KernelTmaWarpSpecializedCooperativeEEENS5_IJNSA_ILi256EEENSA_ILi128EEENSA_ILi32EEEEEENS_10tfloat32_tENS5_IJlSC_lEEESK_SL_NS4_8TiledMMAINS4_8MMA_AtomIJNS4_4SM904GMMA30MMA_64x128x8_F32TF32TF32_SS_TNILNSP_7ScaleInE1ELSR_1EEEEEENS4_6LayoutISD_NS5_IJSC_NSA_ILi0EEESV_EEEEENS5_IJNS4_10UnderscoreESY_SY_EEEEENS4_13SM90_TMA_LOADENS4_14ComposedLayoutINS4_7SwizzleILi3ELi4ELi3EEENS4_18smem_ptr_flag_bitsILi32EEENSU_INS5_IJNSA_ILi8EEESI_EEENS5_IJSI_SC_EEEEEEEvNS4_8identityENS4_23SM90_TMA_LOAD_MULTICASTES1B_vS1C_EENS_8epilogue10collective6detail29Sm90TmaWarpSpecializedAdapterINS1G_15DefaultEpilogueISK_SL_SL_NS1F_6thread17LinearCombinationISK_Li1EffLNS1K_9ScaleType4KindE0ELNS_15FloatRoundStyleE2ESK_EENS1_15EpilogueDefaultEEEEEvvEEEEvNT_6ParamsE,"a",@progbits
	.sectionflags	@""
	.align	4
.nv.constant0._ZN7cutlass13device_kernelINS_4gemm6kernel13GemmUniversalIN4cute5tupleIJiiiiEEENS1_10collective13CollectiveMmaINS1_34MainloopSm90TmaGmmaWarpSpecializedILi5ENS5_IJNS4_1CILi2EEENSA_ILi1EEESC_EEENS1_35KernelTmaWarpSpecializedCooperativeEEENS5_IJNSA_ILi256EEENSA_ILi128EEENSA_ILi32EEEEEENS_10tfloat32_tENS5_IJlSC_lEEESK_SL_NS4_8TiledMMAINS4_8MMA_AtomIJNS4_4SM904GMMA30MMA_64x128x8_F32TF32TF32_SS_TNILNSP_7ScaleInE1ELSR_1EEEEEENS4_6LayoutISD_NS5_IJSC_NSA_ILi0EEESV_EEEEENS5_IJNS4_10UnderscoreESY_SY_EEEEENS4_13SM90_TMA_LOADENS4_14ComposedLayoutINS4_7SwizzleILi3ELi4ELi3EEENS4_18smem_ptr_flag_bitsILi32EEENSU_INS5_IJNSA_ILi8EEESI_EEENS5_IJSI_SC_EEEEEEEvNS4_8identityENS4_23SM90_TMA_LOAD_MULTICASTES1B_vS1C_EENS_8epilogue10collective6detail29Sm90TmaWarpSpecializedAdapterINS1G_15DefaultEpilogueISK_SL_SL_NS1F_6thread17LinearCombinationISK_Li1EffLNS1K_9ScaleType4KindE0ELNS_15FloatRoundStyleE2ESK_EENS1_15EpilogueDefaultEEEEEvvEEEEvNT_6ParamsE:
	.zero		1664


//--------------------- SYMBOLS --------------------------

	.type		.nv.reservedSmem.offset0,@object
	.size		.nv.reservedSmem.offset0,0x4
	.type		__assertfail,@function
